	.target	sm_100

	.elftype	@"ET_EXEC"


//--------------------- .note.nv.tkinfo           --------------------------
	.section	.note.nv.tkinfo,"",@"SHT_NOTE"
	.sectionflags	@"SHF_NOTE_NV_TKINFO"
	.tkinfo
        /*0018*/ 	.word	0x00000081
        /*0030*/ 	.string	""
        /*0030*/ 	.string	"ptxas"
        /*0030*/ 	.string	"Cuda compilation tools, release 12.9, V12.9.86"
        /*0030*/ 	.string	"Build cuda_12.9.r12.9/compiler.36037853_0"
        /*0030*/ 	.string	"-regUsageLevel 10 -arch sm_100f -m 64 "



//--------------------- .note.nv.cuver            --------------------------
	.section	.note.nv.cuver,"",@"SHT_NOTE"
	.sectionflags	@"SHF_NOTE_NV_CUVER"
        /*0018*/ 	.short	0x0001
        /*001a*/ 	.short	0x0064
        /*001c*/ 	.short	0x0001
        /*001e*/ 	.short	0x0000
        /*0020*/ 	.short	0x0001
        /*0022*/ 	.short	0x0000


//--------------------- .nv.info                  --------------------------
	.section	.nv.info,"",@"SHT_CUDA_INFO"
	.align	4


	//----- nvinfo : EIATTR_REGCOUNT
	.align		4
        /*0000*/ 	.byte	0x04, 0x2f
        /*0002*/ 	.short	(.L_15 - .L_14)
	.align		4
.L_14:
        /*0004*/ 	.word	index@(_ZN9deep_gemm24sm100_fp8_gemm_1d1d_implILN4cute4UMMA5MajorE0ELS3_0ELj0ELj7168ELj2048ELj128ELj224ELj128ELj64ELj128ELj128ELj64ELj4ELj128ELj128ELj1ELb0ELj151ELNS_8GemmTypeE1ELb0EN7cutlass10bfloat16_tENS_16EpilogueIdentityEEEvPijjj14CUtensorMap_stS9_S9_S9_S9_)
        /*0008*/ 	.word	0x00000036


	//----- nvinfo : EIATTR_FRAME_SIZE
	.align		4
.L_15:
        /*000c*/ 	.byte	0x04, 0x11
        /*000e*/ 	.short	(.L_17 - .L_16)
	.align		4
.L_16:
        /*0010*/ 	.word	index@($__internal_3_$__cuda_sm20_div_u16)
        /*0014*/ 	.word	0x00000000


	//----- nvinfo : EIATTR_FRAME_SIZE
	.align		4
.L_17:
        /*0018*/ 	.byte	0x04, 0x11
        /*001a*/ 	.short	(.L_19 - .L_18)
	.align		4
.L_18:
        /*001c*/ 	.word	index@($__internal_2_$__cuda_sm10x_tcgen05_guardrail_trap_unallocated_columns_being_dealloced)
        /*0020*/ 	.word	0x00000000


	//----- nvinfo : EIATTR_FRAME_SIZE
	.align		4
.L_19:
        /*0024*/ 	.byte	0x04, 0x11
        /*0026*/ 	.short	(.L_21 - .L_20)
	.align		4
.L_20:
        /*0028*/ 	.word	index@($__internal_1_$__cuda_sm10x_tcgen05_guardrail_trap_phase_invalid_during_alloc)
        /*002c*/ 	.word	0x00000000


	//----- nvinfo : EIATTR_FRAME_SIZE
	.align		4
.L_21:
        /*0030*/ 	.byte	0x04, 0x11
        /*0032*/ 	.short	(.L_23 - .L_22)
	.align		4
.L_22:
        /*0034*/ 	.word	index@($__internal_0_$__cuda_sm10x_tcgen05_guardrail_trap_col_being_dealloced_not_returned_by_alloc)
        /*0038*/ 	.word	0x00000000


	//----- nvinfo : EIATTR_FRAME_SIZE
	.align		4
.L_23:
        /*003c*/ 	.byte	0x04, 0x11
        /*003e*/ 	.short	(.L_25 - .L_24)
	.align		4
.L_24:
        /*0040*/ 	.word	index@(_ZN9deep_gemm24sm100_fp8_gemm_1d1d_implILN4cute4UMMA5MajorE0ELS3_0ELj0ELj7168ELj2048ELj128ELj224ELj128ELj64ELj128ELj128ELj64ELj4ELj128ELj128ELj1ELb0ELj151ELNS_8GemmTypeE1ELb0EN7cutlass10bfloat16_tENS_16EpilogueIdentityEEEvPijjj14CUtensorMap_stS9_S9_S9_S9_)
        /*0044*/ 	.word	0x00000000


	//----- nvinfo : EIATTR_MIN_STACK_SIZE
	.align		4
.L_25:
        /*0048*/ 	.byte	0x04, 0x12
        /*004a*/ 	.short	(.L_27 - .L_26)
	.align		4
.L_26:
        /*004c*/ 	.word	index@(_ZN9deep_gemm24sm100_fp8_gemm_1d1d_implILN4cute4UMMA5MajorE0ELS3_0ELj0ELj7168ELj2048ELj128ELj224ELj128ELj64ELj128ELj128ELj64ELj4ELj128ELj128ELj1ELb0ELj151ELNS_8GemmTypeE1ELb0EN7cutlass10bfloat16_tENS_16EpilogueIdentityEEEvPijjj14CUtensorMap_stS9_S9_S9_S9_)
        /*0050*/ 	.word	0x00000000
.L_27:


//--------------------- .nv.info._ZN9deep_gemm24sm100_fp8_gemm_1d1d_implILN4cute4UMMA5MajorE0ELS3_0ELj0ELj7168ELj2048ELj128ELj224ELj128ELj64ELj128ELj128ELj64ELj4ELj128ELj128ELj1ELb0ELj151ELNS_8GemmTypeE1ELb0EN7cutlass10bfloat16_tENS_16EpilogueIdentityEEEvPijjj14CUtensorMap_stS9_S9_S9_S9_ --------------------------
	.section	.nv.info._ZN9deep_gemm24sm100_fp8_gemm_1d1d_implILN4cute4UMMA5MajorE0ELS3_0ELj0ELj7168ELj2048ELj128ELj224ELj128ELj64ELj128ELj128ELj64ELj4ELj128ELj128ELj1ELb0ELj151ELNS_8GemmTypeE1ELb0EN7cutlass10bfloat16_tENS_16EpilogueIdentityEEEvPijjj14CUtensorMap_stS9_S9_S9_S9_,"",@"SHT_CUDA_INFO"
	.sectionflags	@""
	.align	4


	//----- nvinfo : EIATTR_CUDA_API_VERSION
	.align		4
        /*0000*/ 	.byte	0x04, 0x37
        /*0002*/ 	.short	(.L_29 - .L_28)
.L_28:
        /*0004*/ 	.word	0x00000081


	//----- nvinfo : EIATTR_KPARAM_INFO
	.align		4
.L_29:
        /*0008*/ 	.byte	0x04, 0x17
        /*000a*/ 	.short	(.L_31 - .L_30)
.L_30:
        /*000c*/ 	.word	0x00000000
        /*0010*/ 	.short	0x0008
        /*0012*/ 	.short	0x0240
        /*0014*/ 	.byte	0x00, 0xf0, 0x01, 0x02


	//----- nvinfo : EIATTR_KPARAM_INFO
	.align		4
.L_31:
        /*0018*/ 	.byte	0x04, 0x17
        /*001a*/ 	.short	(.L_33 - .L_32)
.L_32:
        /*001c*/ 	.word	0x00000000
        /*0020*/ 	.short	0x0007
        /*0022*/ 	.short	0x01c0
        /*0024*/ 	.byte	0x00, 0xf0, 0x01, 0x02


	//----- nvinfo : EIATTR_KPARAM_INFO
	.align		4
.L_33:
        /*0028*/ 	.byte	0x04, 0x17
        /*002a*/ 	.short	(.L_35 - .L_34)
.L_34:
        /*002c*/ 	.word	0x00000000
        /*0030*/ 	.short	0x0006
        /*0032*/ 	.short	0x0140
        /*0034*/ 	.byte	0x00, 0xf0, 0x01, 0x02


	//----- nvinfo : EIATTR_KPARAM_INFO
	.align		4
.L_35:
        /*0038*/ 	.byte	0x04, 0x17
        /*003a*/ 	.short	(.L_37 - .L_36)
.L_36:
        /*003c*/ 	.word	0x00000000
        /*0040*/ 	.short	0x0005
        /*0042*/ 	.short	0x00c0
        /*0044*/ 	.byte	0x00, 0xf0, 0x01, 0x02


	//----- nvinfo : EIATTR_KPARAM_INFO
	.align		4
.L_37:
        /*0048*/ 	.byte	0x04, 0x17
        /*004a*/ 	.short	(.L_39 - .L_38)
.L_38:
        /*004c*/ 	.word	0x00000000
        /*0050*/ 	.short	0x0004
        /*0052*/ 	.short	0x0040
        /*0054*/ 	.byte	0x00, 0xf0, 0x01, 0x02


	//----- nvinfo : EIATTR_KPARAM_INFO
	.align		4
.L_39:
        /*0058*/ 	.byte	0x04, 0x17
        /*005a*/ 	.short	(.L_41 - .L_40)
.L_40:
        /*005c*/ 	.word	0x00000000
        /*0060*/ 	.short	0x0003
        /*0062*/ 	.short	0x0010
        /*0064*/ 	.byte	0x00, 0xf0, 0x11, 0x00


	//----- nvinfo : EIATTR_KPARAM_INFO
	.align		4
.L_41:
        /*0068*/ 	.byte	0x04, 0x17
        /*006a*/ 	.short	(.L_43 - .L_42)
.L_42:
        /*006c*/ 	.word	0x00000000
        /*0070*/ 	.short	0x0002
        /*0072*/ 	.short	0x000c
        /*0074*/ 	.byte	0x00, 0xf0, 0x11, 0x00


	//----- nvinfo : EIATTR_KPARAM_INFO
	.align		4
.L_43:
        /*0078*/ 	.byte	0x04, 0x17
        /*007a*/ 	.short	(.L_45 - .L_44)
.L_44:
        /*007c*/ 	.word	0x00000000
        /*0080*/ 	.short	0x0001
        /*0082*/ 	.short	0x0008
        /*0084*/ 	.byte	0x00, 0xf0, 0x11, 0x00


	//----- nvinfo : EIATTR_KPARAM_INFO
	.align		4
.L_45:
        /*0088*/ 	.byte	0x04, 0x17
        /*008a*/ 	.short	(.L_47 - .L_46)
.L_46:
        /*008c*/ 	.word	0x00000000
        /*0090*/ 	.short	0x0000
        /*0092*/ 	.short	0x0000
        /*0094*/ 	.byte	0x00, 0xf5, 0x21, 0x00


	//----- nvinfo : EIATTR_AT_ENTRY_FRAGMENTS
	.align		4
.L_47:
        /*0098*/ 	.byte	0x04, 0x4f
        /*009a*/ 	.short	(.L_49 - .L_48)


	//   ....[0]....
.L_48:
        /*009c*/ 	.word	0x00000004


	//----- nvinfo : EIATTR_RESERVED_SMEM_USED
	.align		4
.L_49:
        /*00a0*/ 	.byte	0x01, 0x41
	.zero		2


	//----- nvinfo : EIATTR_SPARSE_MMA_MASK
	.align		4
        /*00a4*/ 	.byte	0x03, 0x50
        /*00a6*/ 	.short	0x0000


	//----- nvinfo : EIATTR_TCGEN05_1CTA_USED
	.align		4
        /*00a8*/ 	.byte	0x01, 0x51
	.zero		2


	//----- nvinfo : EIATTR_MAXREG_COUNT
	.align		4
        /*00ac*/ 	.byte	0x03, 0x1b
        /*00ae*/ 	.short	0x00ff


	//----- nvinfo : EIATTR_NUM_BARRIERS
	.align		4
        /*00b0*/ 	.byte	0x02, 0x4c
        /*00b2*/ 	.byte	0x09
	.zero		1


	//----- nvinfo : EIATTR_INT_WARP_WIDE_INSTR_OFFSETS
	.align		4
        /*00b4*/ 	.byte	0x04, 0x31
        /*00b6*/ 	.short	(.L_51 - .L_50)


	//   ....[0]....
.L_50:
        /*00b8*/ 	.word	0x00005150


	//   ....[1]....
        /*00bc*/ 	.word	0x00005170


	//----- nvinfo : EIATTR_COOP_GROUP_MASK_REGIDS
	.align		4
.L_51:
        /*00c0*/ 	.byte	0x04, 0x29
        /*00c2*/ 	.short	(.L_53 - .L_52)


	//   ....[0]....
.L_52:
        /*00c4*/ 	.word	0xffffffff


	//   ....[1]....
        /*00c8*/ 	.word	0xffffffff


	//   ....[2]....
        /*00cc*/ 	.word	0xffffffff


	//   ....[3]....
        /*00d0*/ 	.word	0xffffffff


	//   ....[4]....
        /*00d4*/ 	.word	0xffffffff


	//   ....[5]....
        /*00d8*/ 	.word	0xffffffff


	//   ....[6]....
        /*00dc*/ 	.word	0xffffffff


	//   ....[7]....
        /*00e0*/ 	.word	0xffffffff


	//   ....[8]....
        /*00e4*/ 	.word	0xffffffff


	//   ....[9]....
        /*00e8*/ 	.word	0xffffffff


	//   ....[10]....
        /*00ec*/ 	.word	0xffffffff


	//   ....[11]....
        /*00f0*/ 	.word	0xffffffff


	//   ....[12]....
        /*00f4*/ 	.word	0xffffffff


	//   ....[13]....
        /*00f8*/ 	.word	0xffffffff


	//----- nvinfo : EIATTR_COOP_GROUP_INSTR_OFFSETS
	.align		4
.L_53:
        /*00fc*/ 	.byte	0x04, 0x28
        /*00fe*/ 	.short	(.L_55 - .L_54)


	//   ....[0]....
.L_54:
        /*0100*/ 	.word	0x00000030


	//   ....[1]....
        /*0104*/ 	.word	0x00000470


	//   ....[2]....
        /*0108*/ 	.word	0x00000730


	//   ....[3]....
        /*010c*/ 	.word	0x00000b70


	//   ....[4]....
        /*0110*/ 	.word	0x00000c20


	//   ....[5]....
        /*0114*/ 	.word	0x00000cd0


	//   ....[6]....
        /*0118*/ 	.word	0x000012f0


	//   ....[7]....
        /*011c*/ 	.word	0x00001310


	//   ....[8]....
        /*0120*/ 	.word	0x00001330


	//   ....[9]....
        /*0124*/ 	.word	0x00001580


	//   ....[10]....
        /*0128*/ 	.word	0x000015b0


	//   ....[11]....
        /*012c*/ 	.word	0x000015d0


	//   ....[12]....
        /*0130*/ 	.word	0x00005070


	//   ....[13]....
        /*0134*/ 	.word	0x00005230


	//----- nvinfo : EIATTR_VRC_CTA_INIT_COUNT
	.align		4
.L_55:
        /*0138*/ 	.byte	0x02, 0x4a
        /*013a*/ 	.byte	0x80
	.zero		1


	//----- nvinfo : EIATTR_MBARRIER_INSTR_OFFSETS
	.align		4
        /*013c*/ 	.byte	0x04, 0x39
        /*013e*/ 	.short	(.L_57 - .L_56)


	//   ....[0]....
.L_56:
        /*0140*/ 	.word	0x00000330
        /*0144*/ 	.word	0x000000ff
        /*0148*/ 	.word	0x00031800
        /*014c*/ 	.short	0x0100
        /*014e*/ 	.byte	0x05
	.zero		1


	//   ....[1]....
        /*0150*/ 	.word	0x00000340
        /*0154*/ 	.word	0x000000ff
        /*0158*/ 	.word	0x00031820
        /*015c*/ 	.short	0x0100
        /*015e*/ 	.byte	0x05
	.zero		1


	//   ....[2]....
        /*0160*/ 	.word	0x00000350
        /*0164*/ 	.word	0x000000ff
        /*0168*/ 	.word	0x00031840
        /*016c*/ 	.short	0x0100
        /*016e*/ 	.byte	0x05
	.zero		1


	//   ....[3]....
        /*0170*/ 	.word	0x00000360
        /*0174*/ 	.word	0x000000ff
        /*0178*/ 	.word	0x00031808
        /*017c*/ 	.short	0x0100
        /*017e*/ 	.byte	0x05
	.zero		1


	//   ....[4]....
        /*0180*/ 	.word	0x00000370
        /*0184*/ 	.word	0x000000ff
        /*0188*/ 	.word	0x00031828
        /*018c*/ 	.short	0x0100
        /*018e*/ 	.byte	0x05
	.zero		1


	//   ....[5]....
        /*0190*/ 	.word	0x00000380
        /*0194*/ 	.word	0x000000ff
        /*0198*/ 	.word	0x00031848
        /*019c*/ 	.short	0x0100
        /*019e*/ 	.byte	0x05
	.zero		1


	//   ....[6]....
        /*01a0*/ 	.word	0x00000390
        /*01a4*/ 	.word	0x000000ff
        /*01a8*/ 	.word	0x00031810
        /*01ac*/ 	.short	0x0100
        /*01ae*/ 	.byte	0x05
	.zero		1


	//   ....[7]....
        /*01b0*/ 	.word	0x000003a0
        /*01b4*/ 	.word	0x000000ff
        /*01b8*/ 	.word	0x00031830
        /*01bc*/ 	.short	0x0100
        /*01be*/ 	.byte	0x05
	.zero		1


	//   ....[8]....
        /*01c0*/ 	.word	0x000003b0
        /*01c4*/ 	.word	0x000000ff
        /*01c8*/ 	.word	0x00031850
        /*01cc*/ 	.short	0x0100
        /*01ce*/ 	.byte	0x05
	.zero		1


	//   ....[9]....
        /*01d0*/ 	.word	0x000003c0
        /*01d4*/ 	.word	0x000000ff
        /*01d8*/ 	.word	0x00031818
        /*01dc*/ 	.short	0x0100
        /*01de*/ 	.byte	0x05
	.zero		1


	//   ....[10]....
        /*01e0*/ 	.word	0x000003d0
        /*01e4*/ 	.word	0x000000ff
        /*01e8*/ 	.word	0x00031838
        /*01ec*/ 	.short	0x0100
        /*01ee*/ 	.byte	0x05
	.zero		1


	//   ....[11]....
        /*01f0*/ 	.word	0x000003e0
        /*01f4*/ 	.word	0x000000ff
        /*01f8*/ 	.word	0x00031858
        /*01fc*/ 	.short	0x0100
        /*01fe*/ 	.byte	0x05
	.zero		1


	//   ....[12]....
        /*0200*/ 	.word	0x000003f0
        /*0204*/ 	.word	0x000000ff
        /*0208*/ 	.word	0x00031860
        /*020c*/ 	.short	0x0100
        /*020e*/ 	.byte	0x05
	.zero		1


	//   ....[13]....
        /*0210*/ 	.word	0x00000400
        /*0214*/ 	.word	0x000000ff
        /*0218*/ 	.word	0x00031870
        /*021c*/ 	.short	0x0100
        /*021e*/ 	.byte	0x05
	.zero		1


	//   ....[14]....
        /*0220*/ 	.word	0x00000410
        /*0224*/ 	.word	0x000000ff
        /*0228*/ 	.word	0x00031868
        /*022c*/ 	.short	0x0100
        /*022e*/ 	.byte	0x05
	.zero		1


	//   ....[15]....
        /*0230*/ 	.word	0x00000420
        /*0234*/ 	.word	0x000000ff
        /*0238*/ 	.word	0x00031878
        /*023c*/ 	.short	0x0100
        /*023e*/ 	.byte	0x05
	.zero		1


	//   ....[16]....
        /*0240*/ 	.word	0x00000a20
        /*0244*/ 	.word	0x00000002
        /*0248*/ 	.word	0x00031800
        /*024c*/ 	.short	0x010a
        /*024e*/ 	.byte	0xff
	.zero		1


	//   ....[17]....
        /*0250*/ 	.word	0x00000db0
        /*0254*/ 	.word	0x00000002
        /*0258*/ 	.word	0x00000000
        /*025c*/ 	.short	0x0101
        /*025e*/ 	.byte	0xff
	.zero		1


	//   ....[18]....
        /*0260*/ 	.word	0x000010e0
        /*0264*/ 	.word	0x00000000
        /*0268*/ 	.word	0x00031870
        /*026c*/ 	.short	0x010a
        /*026e*/ 	.byte	0x08
	.zero		1


	//   ....[19]....
        /*0270*/ 	.word	0x00001180
        /*0274*/ 	.word	0x000000ff
        /*0278*/ 	.word	0x00031840
        /*027c*/ 	.short	0x010a
        /*027e*/ 	.byte	0x0d
	.zero		1


	//   ....[20]....
        /*0280*/ 	.word	0x00001550
        /*0284*/ 	.word	0x000000ff
        /*0288*/ 	.word	0x00031840
        /*028c*/ 	.short	0x010a
        /*028e*/ 	.byte	0x09
	.zero		1


	//   ....[21]....
        /*0290*/ 	.word	0x00001ac0
        /*0294*/ 	.word	0x00000008
        /*0298*/ 	.word	0x00031820
        /*029c*/ 	.short	0x010a
        /*029e*/ 	.byte	0xff
	.zero		1


	//   ....[22]....
        /*02a0*/ 	.word	0x00001f10
        /*02a4*/ 	.word	0x00000008
        /*02a8*/ 	.word	0x00031828
        /*02ac*/ 	.short	0x010a
        /*02ae*/ 	.byte	0xff
	.zero		1


	//   ....[23]....
        /*02b0*/ 	.word	0x00002080
        /*02b4*/ 	.word	0x00000008
        /*02b8*/ 	.word	0x00031830
        /*02bc*/ 	.short	0x010a
        /*02be*/ 	.byte	0xff
	.zero		1


	//   ....[24]....
        /*02c0*/ 	.word	0x000021e0
        /*02c4*/ 	.word	0x00000008
        /*02c8*/ 	.word	0x00031838
        /*02cc*/ 	.short	0x010a
        /*02ce*/ 	.byte	0xff
	.zero		1


	//   ....[25]....
        /*02d0*/ 	.word	0x00002310
        /*02d4*/ 	.word	0x00000008
        /*02d8*/ 	.word	0x00031820
        /*02dc*/ 	.short	0x010a
        /*02de*/ 	.byte	0xff
	.zero		1


	//   ....[26]....
        /*02e0*/ 	.word	0x00002530
        /*02e4*/ 	.word	0x00000008
        /*02e8*/ 	.word	0x00031828
        /*02ec*/ 	.short	0x010a
        /*02ee*/ 	.byte	0xff
	.zero		1


	//   ....[27]....
        /*02f0*/ 	.word	0x00002660
        /*02f4*/ 	.word	0x00000008
        /*02f8*/ 	.word	0x00031830
        /*02fc*/ 	.short	0x010a
        /*02fe*/ 	.byte	0xff
	.zero		1


	//   ....[28]....
        /*0300*/ 	.word	0x00002790
        /*0304*/ 	.word	0x00000008
        /*0308*/ 	.word	0x00031838
        /*030c*/ 	.short	0x010a
        /*030e*/ 	.byte	0xff
	.zero		1


	//   ....[29]....
        /*0310*/ 	.word	0x000028c0
        /*0314*/ 	.word	0x00000008
        /*0318*/ 	.word	0x00031820
        /*031c*/ 	.short	0x010a
        /*031e*/ 	.byte	0xff
	.zero		1


	//   ....[30]....
        /*0320*/ 	.word	0x00002ae0
        /*0324*/ 	.word	0x00000008
        /*0328*/ 	.word	0x00031828
        /*032c*/ 	.short	0x010a
        /*032e*/ 	.byte	0xff
	.zero		1


	//   ....[31]....
        /*0330*/ 	.word	0x00002c10
        /*0334*/ 	.word	0x00000008
        /*0338*/ 	.word	0x00031830
        /*033c*/ 	.short	0x010a
        /*033e*/ 	.byte	0xff
	.zero		1


	//   ....[32]....
        /*0340*/ 	.word	0x00002d40
        /*0344*/ 	.word	0x00000008
        /*0348*/ 	.word	0x00031838
        /*034c*/ 	.short	0x010a
        /*034e*/ 	.byte	0xff
	.zero		1


	//   ....[33]....
        /*0350*/ 	.word	0x00002e70
        /*0354*/ 	.word	0x00000008
        /*0358*/ 	.word	0x00031820
        /*035c*/ 	.short	0x010a
        /*035e*/ 	.byte	0xff
	.zero		1


	//   ....[34]....
        /*0360*/ 	.word	0x00003090
        /*0364*/ 	.word	0x00000008
        /*0368*/ 	.word	0x00031828
        /*036c*/ 	.short	0x010a
        /*036e*/ 	.byte	0xff
	.zero		1


	//   ....[35]....
        /*0370*/ 	.word	0x000031c0
        /*0374*/ 	.word	0x00000008
        /*0378*/ 	.word	0x00031830
        /*037c*/ 	.short	0x010a
        /*037e*/ 	.byte	0xff
	.zero		1


	//   ....[36]....
        /*0380*/ 	.word	0x000032f0
        /*0384*/ 	.word	0x00000008
        /*0388*/ 	.word	0x00031838
        /*038c*/ 	.short	0x010a
        /*038e*/ 	.byte	0xff
	.zero		1


	//   ....[37]....
        /*0390*/ 	.word	0x00003770
        /*0394*/ 	.word	0x00000014
        /*0398*/ 	.word	0x00031860
        /*039c*/ 	.short	0x010a
        /*039e*/ 	.byte	0xff
	.zero		1


	//   ....[38]....
        /*03a0*/ 	.word	0x00004ef0
        /*03a4*/ 	.word	0x00000014
        /*03a8*/ 	.word	0x00000000
        /*03ac*/ 	.short	0x0101
        /*03ae*/ 	.byte	0xff
	.zero		1


	//   ....[39]....
        /*03b0*/ 	.word	0x00005260
        /*03b4*/ 	.word	0x00000002
        /*03b8*/ 	.word	0x00031800
        /*03bc*/ 	.short	0x010a
        /*03be*/ 	.byte	0xff
	.zero		1


	//   ....[40]....
        /*03c0*/ 	.word	0x000052e0
        /*03c4*/ 	.word	0x00000000
        /*03c8*/ 	.word	0x00031870
        /*03cc*/ 	.short	0x010a
        /*03ce*/ 	.byte	0xff
	.zero		1


	//   ....[41]....
        /*03d0*/ 	.word	0x00005350
        /*03d4*/ 	.word	0x00000002
        /*03d8*/ 	.word	0x00031840
        /*03dc*/ 	.short	0x010a
        /*03de*/ 	.byte	0xff
	.zero		1


	//   ....[42]....
        /*03e0*/ 	.word	0x000053c0
        /*03e4*/ 	.word	0x00000000
        /*03e8*/ 	.word	0x00031840
        /*03ec*/ 	.short	0x010a
        /*03ee*/ 	.byte	0xff
	.zero		1


	//   ....[43]....
        /*03f0*/ 	.word	0x00005430
        /*03f4*/ 	.word	0x00000008
        /*03f8*/ 	.word	0x00031820
        /*03fc*/ 	.short	0x010a
        /*03fe*/ 	.byte	0xff
	.zero		1


	//   ....[44]....
        /*0400*/ 	.word	0x000054a0
        /*0404*/ 	.word	0x00000008
        /*0408*/ 	.word	0x00031828
        /*040c*/ 	.short	0x010a
        /*040e*/ 	.byte	0xff
	.zero		1


	//   ....[45]....
        /*0410*/ 	.word	0x00005510
        /*0414*/ 	.word	0x00000008
        /*0418*/ 	.word	0x00031830
        /*041c*/ 	.short	0x010a
        /*041e*/ 	.byte	0xff
	.zero		1


	//   ....[46]....
        /*0420*/ 	.word	0x00005580
        /*0424*/ 	.word	0x00000008
        /*0428*/ 	.word	0x00031838
        /*042c*/ 	.short	0x010a
        /*042e*/ 	.byte	0xff
	.zero		1


	//   ....[47]....
        /*0430*/ 	.word	0x000055d0
        /*0434*/ 	.word	0x00000008
        /*0438*/ 	.word	0x00031820
        /*043c*/ 	.short	0x010a
        /*043e*/ 	.byte	0xff
	.zero		1


	//   ....[48]....
        /*0440*/ 	.word	0x00005620
        /*0444*/ 	.word	0x00000008
        /*0448*/ 	.word	0x00031828
        /*044c*/ 	.short	0x010a
        /*044e*/ 	.byte	0xff
	.zero		1


	//   ....[49]....
        /*0450*/ 	.word	0x00005670
        /*0454*/ 	.word	0x00000008
        /*0458*/ 	.word	0x00031830
        /*045c*/ 	.short	0x010a
        /*045e*/ 	.byte	0xff
	.zero		1


	//   ....[50]....
        /*0460*/ 	.word	0x000056c0
        /*0464*/ 	.word	0x00000008
        /*0468*/ 	.word	0x00031838
        /*046c*/ 	.short	0x010a
        /*046e*/ 	.byte	0xff
	.zero		1


	//   ....[51]....
        /*0470*/ 	.word	0x00005730
        /*0474*/ 	.word	0x00000008
        /*0478*/ 	.word	0x00031820
        /*047c*/ 	.short	0x010a
        /*047e*/ 	.byte	0xff
	.zero		1


	//   ....[52]....
        /*0480*/ 	.word	0x000057a0
        /*0484*/ 	.word	0x00000008
        /*0488*/ 	.word	0x00031828
        /*048c*/ 	.short	0x010a
        /*048e*/ 	.byte	0xff
	.zero		1


	//   ....[53]....
        /*0490*/ 	.word	0x00005810
        /*0494*/ 	.word	0x00000008
        /*0498*/ 	.word	0x00031830
        /*049c*/ 	.short	0x010a
        /*049e*/ 	.byte	0xff
	.zero		1


	//   ....[54]....
        /*04a0*/ 	.word	0x00005880
        /*04a4*/ 	.word	0x00000008
        /*04a8*/ 	.word	0x00031838
        /*04ac*/ 	.short	0x010a
        /*04ae*/ 	.byte	0xff
	.zero		1


	//   ....[55]....
        /*04b0*/ 	.word	0x000058d0
        /*04b4*/ 	.word	0x00000008
        /*04b8*/ 	.word	0x00031820
        /*04bc*/ 	.short	0x010a
        /*04be*/ 	.byte	0xff
	.zero		1


	//   ....[56]....
        /*04c0*/ 	.word	0x00005920
        /*04c4*/ 	.word	0x00000008
        /*04c8*/ 	.word	0x00031828
        /*04cc*/ 	.short	0x010a
        /*04ce*/ 	.byte	0xff
	.zero		1


	//   ....[57]....
        /*04d0*/ 	.word	0x00005970
        /*04d4*/ 	.word	0x00000008
        /*04d8*/ 	.word	0x00031830
        /*04dc*/ 	.short	0x010a
        /*04de*/ 	.byte	0xff
	.zero		1


	//   ....[58]....
        /*04e0*/ 	.word	0x000059c0
        /*04e4*/ 	.word	0x00000008
        /*04e8*/ 	.word	0x00031838
        /*04ec*/ 	.short	0x010a
        /*04ee*/ 	.byte	0xff
	.zero		1


	//   ....[59]....
        /*04f0*/ 	.word	0x00005a20
        /*04f4*/ 	.word	0x00000014
        /*04f8*/ 	.word	0x00031860
        /*04fc*/ 	.short	0x010a
        /*04fe*/ 	.byte	0xff
	.zero		1


	//----- nvinfo : EIATTR_NUM_MBARRIERS
	.align		4
.L_57:
        /*0500*/ 	.byte	0x03, 0x38
        /*0502*/ 	.short	0x0010


	//----- nvinfo : EIATTR_EXIT_INSTR_OFFSETS
	.align		4
        /*0504*/ 	.byte	0x04, 0x1c
        /*0506*/ 	.short	(.L_59 - .L_58)


	//   ....[0]....
.L_58:
        /*0508*/ 	.word	0x00000830


	//   ....[1]....
        /*050c*/ 	.word	0x00000e10


	//   ....[2]....
        /*0510*/ 	.word	0x00000ef0


	//   ....[3]....
        /*0514*/ 	.word	0x000018d0


	//   ....[4]....
        /*0518*/ 	.word	0x00001940


	//   ....[5]....
        /*051c*/ 	.word	0x00003440


	//   ....[6]....
        /*0520*/ 	.word	0x000034a0


	//   ....[7]....
        /*0524*/ 	.word	0x00005050


	//   ....[8]....
        /*0528*/ 	.word	0x00005240


	//----- nvinfo : EIATTR_MAX_THREADS
	.align		4
.L_59:
        /*052c*/ 	.byte	0x04, 0x05
        /*052e*/ 	.short	(.L_61 - .L_60)
.L_60:
        /*0530*/ 	.word	0x00000100
        /*0534*/ 	.word	0x00000001
        /*0538*/ 	.word	0x00000001


	//----- nvinfo : EIATTR_CRS_STACK_SIZE
	.align		4
.L_61:
        /*053c*/ 	.byte	0x04, 0x1e
        /*053e*/ 	.short	(.L_63 - .L_62)
.L_62:
        /*0540*/ 	.word	0x00000000


	//----- nvinfo : EIATTR_CBANK_PARAM_SIZE
	.align		4
.L_63:
        /*0544*/ 	.byte	0x03, 0x19
        /*0546*/ 	.short	0x02c0


	//----- nvinfo : EIATTR_PARAM_CBANK
	.align		4
        /*0548*/ 	.byte	0x04, 0x0a
        /*054a*/ 	.short	(.L_65 - .L_64)
	.align		4
.L_64:
        /*054c*/ 	.word	index@(.nv.constant0._ZN9deep_gemm24sm100_fp8_gemm_1d1d_implILN4cute4UMMA5MajorE0ELS3_0ELj0ELj7168ELj2048ELj128ELj224ELj128ELj64ELj128ELj128ELj64ELj4ELj128ELj128ELj1ELb0ELj151ELNS_8GemmTypeE1ELb0EN7cutlass10bfloat16_tENS_16EpilogueIdentityEEEvPijjj14CUtensorMap_stS9_S9_S9_S9_)
        /*0550*/ 	.short	0x0380
        /*0552*/ 	.short	0x02c0


	//----- nvinfo : EIATTR_SW_WAR
	.align		4
.L_65:
        /*0554*/ 	.byte	0x04, 0x36
        /*0556*/ 	.short	(.L_67 - .L_66)
.L_66:
        /*0558*/ 	.word	0x00000008
.L_67:


//--------------------- .nv.compat                --------------------------
	.section	.nv.compat,"",@"SHT_CUDA_COMPAT_INFO"
	.align	4
        /*0000*/ 	.byte	0x02, 0x02, 0x02, 0x00, 0x02, 0x05, 0x05, 0x00, 0x02, 0x03, 0x01, 0x00, 0x02, 0x06, 0x01, 0x00


//--------------------- .nv.callgraph             --------------------------
	.section	.nv.callgraph,"",@"SHT_CUDA_CALLGRAPH"
	.align	4
	.sectionentsize	8
	.align		4
        /*0000*/ 	.word	0x00000000
	.align		4
        /*0004*/ 	.word	0xffffffff
	.align		4
        /*0008*/ 	.word	0x00000000
	.align		4
        /*000c*/ 	.word	0xfffffffe
	.align		4
        /*0010*/ 	.word	0x00000000
	.align		4
        /*0014*/ 	.word	0xfffffffd
	.align		4
        /*0018*/ 	.word	0x00000000
	.align		4
        /*001c*/ 	.word	0xfffffffc


//--------------------- .nv.constant4             --------------------------
	.section	.nv.constant4,"a",@progbits
	.align	8
	.align		8
.nv.constant4:
        /*0000*/ 	.dword	_ZN47_INTERNAL_937e24d7_9_kernel_cu_3f30ef18_28938494cuda3std3__45__cpo5beginE
	.align		8
        /*0008*/ 	.dword	_ZN47_INTERNAL_937e24d7_9_kernel_cu_3f30ef18_28938494cuda3std3__45__cpo3endE
	.align		8
        /*0010*/ 	.dword	_ZN47_INTERNAL_937e24d7_9_kernel_cu_3f30ef18_28938494cuda3std3__45__cpo6cbeginE
	.align		8
        /*0018*/ 	.dword	_ZN47_INTERNAL_937e24d7_9_kernel_cu_3f30ef18_28938494cuda3std3__45__cpo4cendE
	.align		8
        /*0020*/ 	.dword	_ZN47_INTERNAL_937e24d7_9_kernel_cu_3f30ef18_28938494cuda3std3__449_GLOBAL__N__937e24d7_9_kernel_cu_3f30ef18_28938496ignoreE
	.align		8
        /*0028*/ 	.dword	_ZN47_INTERNAL_937e24d7_9_kernel_cu_3f30ef18_28938494cuda3std3__419piecewise_constructE
	.align		8
        /*0030*/ 	.dword	_ZN47_INTERNAL_937e24d7_9_kernel_cu_3f30ef18_28938494cuda3std3__48in_placeE
	.align		8
        /*0038*/ 	.dword	_ZN47_INTERNAL_937e24d7_9_kernel_cu_3f30ef18_28938494cuda3std6ranges3__45__cpo4swapE
	.align		8
        /*0040*/ 	.dword	_ZN47_INTERNAL_937e24d7_9_kernel_cu_3f30ef18_28938494cuda3std6ranges3__45__cpo9iter_moveE
	.align		8
        /*0048*/ 	.dword	_ZN47_INTERNAL_937e24d7_9_kernel_cu_3f30ef18_28938494cute7productE
	.align		8
        /*0050*/ 	.dword	_ZN47_INTERNAL_937e24d7_9_kernel_cu_3f30ef18_28938494cute1_E


//--------------------- .text._ZN9deep_gemm24sm100_fp8_gemm_1d1d_implILN4cute4UMMA5MajorE0ELS3_0ELj0ELj7168ELj2048ELj128ELj224ELj128ELj64ELj128ELj128ELj64ELj4ELj128ELj128ELj1ELb0ELj151ELNS_8GemmTypeE1ELb0EN7cutlass10bfloat16_tENS_16EpilogueIdentityEEEvPijjj14CUtensorMap_stS9_S9_S9_S9_ --------------------------
	.section	.text._ZN9deep_gemm24sm100_fp8_gemm_1d1d_implILN4cute4UMMA5MajorE0ELS3_0ELj0ELj7168ELj2048ELj128ELj224ELj128ELj64ELj128ELj128ELj64ELj4ELj128ELj128ELj1ELb0ELj151ELNS_8GemmTypeE1ELb0EN7cutlass10bfloat16_tENS_16EpilogueIdentityEEEvPijjj14CUtensorMap_stS9_S9_S9_S9_,"ax",@progbits
	.align	128
        .global         _ZN9deep_gemm24sm100_fp8_gemm_1d1d_implILN4cute4UMMA5MajorE0ELS3_0ELj0ELj7168ELj2048ELj128ELj224ELj128ELj64ELj128ELj128ELj64ELj4ELj128ELj128ELj1ELb0ELj151ELNS_8GemmTypeE1ELb0EN7cutlass10bfloat16_tENS_16EpilogueIdentityEEEvPijjj14CUtensorMap_stS9_S9_S9_S9_
        .type           _ZN9deep_gemm24sm100_fp8_gemm_1d1d_implILN4cute4UMMA5MajorE0ELS3_0ELj0ELj7168ELj2048ELj128ELj224ELj128ELj64ELj128ELj128ELj64ELj4ELj128ELj128ELj1ELb0ELj151ELNS_8GemmTypeE1ELb0EN7cutlass10bfloat16_tENS_16EpilogueIdentityEEEvPijjj14CUtensorMap_stS9_S9_S9_S9_,@function
        .size           _ZN9deep_gemm24sm100_fp8_gemm_1d1d_implILN4cute4UMMA5MajorE0ELS3_0ELj0ELj7168ELj2048ELj128ELj224ELj128ELj64ELj128ELj128ELj64ELj4ELj128ELj128ELj1ELb0ELj151ELNS_8GemmTypeE1ELb0EN7cutlass10bfloat16_tENS_16EpilogueIdentityEEEvPijjj14CUtensorMap_stS9_S9_S9_S9_,(.L_x_100 - _ZN9deep_gemm24sm100_fp8_gemm_1d1d_implILN4cute4UMMA5MajorE0ELS3_0ELj0ELj7168ELj2048ELj128ELj224ELj128ELj64ELj128ELj128ELj64ELj4ELj128ELj128ELj1ELb0ELj151ELNS_8GemmTypeE1ELb0EN7cutlass10bfloat16_tENS_16EpilogueIdentityEEEvPijjj14CUtensorMap_stS9_S9_S9_S9_)
        .other          _ZN9deep_gemm24sm100_fp8_gemm_1d1d_implILN4cute4UMMA5MajorE0ELS3_0ELj0ELj7168ELj2048ELj128ELj224ELj128ELj64ELj128ELj128ELj64ELj4ELj128ELj128ELj1ELb0ELj151ELNS_8GemmTypeE1ELb0EN7cutlass10bfloat16_tENS_16EpilogueIdentityEEEvPijjj14CUtensorMap_stS9_S9_S9_S9_,@"STO_CUDA_ENTRY STV_DEFAULT"
_ZN9deep_gemm24sm100_fp8_gemm_1d1d_implILN4cute4UMMA5MajorE0ELS3_0ELj0ELj7168ELj2048ELj128ELj224ELj128ELj64ELj128ELj128ELj64ELj4ELj128ELj128ELj1ELb0ELj151ELNS_8GemmTypeE1ELb0EN7cutlass10bfloat16_tENS_16EpilogueIdentityEEEvPijjj14CUtensorMap_stS9_S9_S9_S9_:
.text._ZN9deep_gemm24sm100_fp8_gemm_1d1d_implILN4cute4UMMA5MajorE0ELS3_0ELj0ELj7168ELj2048ELj128ELj224ELj128ELj64ELj128ELj128ELj64ELj4ELj128ELj128ELj1ELb0ELj151ELNS_8GemmTypeE1ELb0EN7cutlass10bfloat16_tENS_16EpilogueIdentityEEEvPijjj14CUtensorMap_stS9_S9_S9_S9_:
[----:B------:R-:W1:Y:S01]  /*0000*/  LDC R1, c[0x0][0x37c] ;  /* 0x0000df00ff017b82 */ /* 0x000e620000000800 */
[----:B------:R-:W2:Y:S02]  /*0010*/  S2R R0, SR_TID.X ;  /* 0x0000000000007919 */ /* 0x000ea40000002100 */
[----:B--2---:R-:W-:-:S05]  /*0020*/  SHF.R.U32.HI R0, RZ, 0x5, R0 ;  /* 0x00000005ff007819 */ /* 0x004fca0000011600 */
[----:B------:R-:W2:Y:S02]  /*0030*/  SHFL.IDX PT, R21, R0, RZ, 0x1f ;  /* 0x00001fff00157589 */ /* 0x000ea400000e0000 */
[----:B--2---:R-:W-:-:S13]  /*0040*/  ISETP.NE.AND P0, PT, R21, 0x2, PT ;  /* 0x000000021500780c */ /* 0x004fda0003f05270 */
[----:B-1----:R-:W-:Y:S05]  /*0050*/  @!P0 BRA `(.L_x_0) ;  /* 0x0000000400008947 */ /* 0x002fea0003800000 */
[----:B------:R-:W-:-:S13]  /*0060*/  ISETP.NE.AND P0, PT, R21, 0x1, PT ;  /* 0x000000011500780c */ /* 0x000fda0003f05270 */
[----:B------:R-:W-:Y:S05]  /*0070*/  @!P0 BRA `(.L_x_1) ;  /* 0x0000000000608947 */ /* 0x000fea0003800000 */
[----:B------:R-:W-:-:S13]  /*0080*/  ISETP.NE.AND P0, PT, R21, RZ, PT ;  /* 0x000000ff1500720c */ /* 0x000fda0003f05270 */
[----:B------:R-:W-:Y:S05]  /*0090*/  @P0 BRA `(.L_x_2) ;  /* 0x0000000400a80947 */ /* 0x000fea0003800000 */
[----:B------:R-:W-:Y:S01]  /*00a0*/  ELECT P0, URZ, PT ;  /* 0x0000000000ff782f */ /* 0x000fe20003800000 */
[----:B------:R-:W-:-:S12]  /*00b0*/  BSSY.RECONVERGENT B0, `(.L_x_3) ;  /* 0x0000013000007945 */ /* 0x000fd80003800200 */
[----:B------:R-:W-:Y:S05]  /*00c0*/  @!P0 BRA `(.L_x_4) ;  /* 0x0000000000448947 */ /* 0x000fea0003800000 */
[----:B------:R-:W1:Y:S02]  /*00d0*/  LDCU.64 UR4, c[0x0][0x348] ;  /* 0x00006900ff0477ac */ /* 0x000e640008000a00 */
[----:B-1----:R-:W-:Y:S02]  /*00e0*/  UIADD3 UR12, UP4, UPT, UR4, 0x40, URZ ;  /* 0x00000040040c7890 */ /* 0x002fe4000ff9e0ff */
[----:B------:R-:W-:Y:S02]  /*00f0*/  UIADD3 UR10, UP3, UPT, UR4, 0xc0, URZ ;  /* 0x000000c0040a7890 */ /* 0x000fe4000ff7e0ff */
[----:B------:R-:W-:Y:S02]  /*0100*/  UIADD3 UR8, UP2, UPT, UR4, 0x140, URZ ;  /* 0x0000014004087890 */ /* 0x000fe4000ff5e0ff */
[----:B------:R-:W-:Y:S02]  /*0110*/  UIADD3 UR6, UP1, UPT, UR4, 0x1c0, URZ ;  /* 0x000001c004067890 */ /* 0x000fe4000ff3e0ff */
[----:B------:R-:W-:-:S02]  /*0120*/  UIADD3 UR4, UP0, UPT, UR4, 0x240, URZ ;  /* 0x0000024004047890 */ /* 0x000fc4000ff1e0ff */
[----:B------:R-:W-:Y:S02]  /*0130*/  UIADD3.X UR13, UPT, UPT, URZ, UR5, URZ, UP4, !UPT ;  /* 0x00000005ff0d7290 */ /* 0x000fe4000a7fe4ff */
[----:B------:R-:W-:Y:S02]  /*0140*/  UIADD3.X UR11, UPT, UPT, URZ, UR5, URZ, UP3, !UPT ;  /* 0x00000005ff0b7290 */ /* 0x000fe40009ffe4ff */
[----:B------:R-:W-:Y:S02]  /*0150*/  UIADD3.X UR9, UPT, UPT, URZ, UR5, URZ, UP2, !UPT ;  /* 0x00000005ff097290 */ /* 0x000fe400097fe4ff */
[----:B------:R-:W-:Y:S02]  /*0160*/  UIADD3.X UR7, UPT, UPT, URZ, UR5, URZ, UP1, !UPT ;  /* 0x00000005ff077290 */ /* 0x000fe40008ffe4ff */
[----:B------:R-:W-:Y:S01]  /*0170*/  UIADD3.X UR5, UPT, UPT, URZ, UR5, URZ, UP0, !UPT ;  /* 0x00000005ff057290 */ /* 0x000fe200087fe4ff */
[----:B------:R1:W-:Y:S02]  /*0180*/  UTMACCTL.PF [UR12] ;  /* 0x000000000c0079b9 */ /* 0x0003e40008040000 */
[----:B------:R1:W-:Y:S02]  /*0190*/  UTMACCTL.PF [UR10] ;  /* 0x000000000a0079b9 */ /* 0x0003e40008040000 */
[----:B------:R1:W-:Y:S02]  /*01a0*/  UTMACCTL.PF [UR8] ;  /* 0x00000000080079b9 */ /* 0x0003e40008040000 */
[----:B------:R1:W-:Y:S02]  /*01b0*/  UTMACCTL.PF [UR6] ;  /* 0x00000000060079b9 */ /* 0x0003e40008040000 */
[----:B------:R1:W-:Y:S02]  /*01c0*/  UTMACCTL.PF [UR4] ;  /* 0x00000000040079b9 */ /* 0x0003e40008040000 */
[----:B-1----:R-:W-:Y:S01]  /*01d0*/  NOP ;  /* 0x0000000000007918 */ /* 0x002fe20000000000 */
.L_x_4:
[----:B------:R-:W-:Y:S05]  /*01e0*/  BSYNC.RECONVERGENT B0 ;  /* 0x0000000000007941 */ /* 0x000fea0003800200 */
.L_x_3:
[----:B------:R-:W-:Y:S05]  /*01f0*/  BRA `(.L_x_2) ;  /* 0x0000000400507947 */ /* 0x000fea0003800000 */
.L_x_1:
[----:B------:R-:W-:Y:S01]  /*0200*/  ELECT P0, URZ, PT ;  /* 0x0000000000ff782f */ /* 0x000fe20003800000 */
[----:B------:R-:W-:-:S12]  /*0210*/  BSSY.RECONVERGENT B0, `(.L_x_5) ;  /* 0x0000023000007945 */ /* 0x000fd80003800200 */
[----:B------:R-:W-:Y:S05]  /*0220*/  @!P0 BRA `(.L_x_6) ;  /* 0x0000000000848947 */ /* 0x000fea0003800000 */
[----:B------:R-:W1:Y:S01]  /*0230*/  S2UR UR5, SR_CgaCtaId ;  /* 0x00000000000579c3 */ /* 0x000e620000008800 */
[----:B------:R-:W-:Y:S01]  /*0240*/  UMOV UR7, 0x400 ;  /* 0x0000040000077882 */ /* 0x000fe20000000000 */
[----:B------:R-:W-:Y:S01]  /*0250*/  UMOV UR6, 0x1 ;  /* 0x0000000100067882 */ /* 0x000fe20000000000 */
[----:B------:R-:W-:Y:S02]  /*0260*/  UMOV UR4, 0x20 ;  /* 0x0000002000047882 */ /* 0x000fe40000000000 */
[----:B------:R-:W-:-:S04]  /*0270*/  UIADD3 UR8, UPT, UPT, -UR4, 0x100000, URZ ;  /* 0x0010000004087890 */ /* 0x000fc8000fffe1ff */
[----:B------:R-:W-:Y:S02]  /*0280*/  USHF.L.U32 UR9, UR8, 0xb, URZ ;  /* 0x0000000b08097899 */ /* 0x000fe400080006ff */
[----:B------:R-:W-:Y:S01]  /*0290*/  USHF.L.U32 UR8, UR8, 0x1, URZ ;  /* 0x0000000108087899 */ /* 0x000fe200080006ff */
[----:B------:R-:W-:Y:S02]  /*02a0*/  UMOV UR4, 0x80 ;  /* 0x0000008000047882 */ /* 0x000fe40000000000 */
[----:B------:R-:W-:-:S04]  /*02b0*/  UIADD3 UR10, UPT, UPT, -UR4, 0x100000, URZ ;  /* 0x00100000040a7890 */ /* 0x000fc8000fffe1ff */
[----:B------:R-:W-:Y:S02]  /*02c0*/  USHF.L.U32 UR11, UR10, 0xb, URZ ;  /* 0x0000000b0a0b7899 */ /* 0x000fe400080006ff */
[----:B------:R-:W-:Y:S02]  /*02d0*/  USHF.L.U32 UR10, UR10, 0x1, URZ ;  /* 0x000000010a0a7899 */ /* 0x000fe400080006ff */
[----:B-1----:R-:W-:Y:S02]  /*02e0*/  ULEA UR5, UR5, UR7, 0x18 ;  /* 0x0000000705057291 */ /* 0x002fe4000f8ec0ff */
[----:B------:R-:W-:-:S04]  /*02f0*/  UIADD3 UR6, UPT, UPT, -UR6, 0x100000, URZ ;  /* 0x0010000006067890 */ /* 0x000fc8000fffe1ff */
[----:B------:R-:W-:Y:S02]  /*0300*/  USHF.L.U32 UR7, UR6, 0xb, URZ ;  /* 0x0000000b06077899 */ /* 0x000fe400080006ff */
[----:B------:R-:W-:Y:S01]  /*0310*/  USHF.L.U32 UR6, UR6, 0x1, URZ ;  /* 0x0000000106067899 */ /* 0x000fe200080006ff */
[----:B------:R-:W1:Y:S11]  /*0320*/  FENCE.VIEW.ASYNC.S ;  /* 0x00000000000073c6 */ /* 0x000e760000000000 */
[----:B-1----:R1:W2:Y:S01]  /*0330*/  SYNCS.EXCH.64 URZ, [UR5+0x31800], UR6 ;  /* 0x0318000605ff75b2 */ /* 0x0022a20008000100 */
[----:B------:R1:W3:Y:S01]  /*0340*/  SYNCS.EXCH.64 URZ, [UR5+0x31820], UR6 ;  /* 0x0318200605ff75b2 */ /* 0x0002e20008000100 */
[----:B------:R1:W4:Y:S01]  /*0350*/  SYNCS.EXCH.64 URZ, [UR5+0x31840], UR8 ;  /* 0x0318400805ff75b2 */ /* 0x0003220008000100 */
[----:B------:R1:W1:Y:S01]  /*0360*/  SYNCS.EXCH.64 URZ, [UR5+0x31808], UR6 ;  /* 0x0318080605ff75b2 */ /* 0x0002620008000100 */
        /* <DEDUP_REMOVED lines=12> */
[----:B------:R-:W-:Y:S01]  /*0430*/  NOP ;  /* 0x0000000000007918 */ /* 0x000fe20000000000 */
.L_x_6:
[----:B-1----:R-:W-:Y:S05]  /*0440*/  BSYNC.RECONVERGENT B0 ;  /* 0x0000000000007941 */ /* 0x002fea0003800200 */
.L_x_5:
[----:B------:R-:W-:Y:S05]  /*0450*/  BRA `(.L_x_2) ;  /* 0x0000000000b87947 */ /* 0x000fea0003800000 */
.L_x_0:
[----:B------:R-:W1:Y:S01]  /*0460*/  S2UR UR6, SR_CgaCtaId ;  /* 0x00000000000679c3 */ /* 0x000e620000008800 */
[----:B------:R-:W-:Y:S01]  /*0470*/  NOP ;  /* 0x0000000000007918 */ /* 0x000fe20000000000 */
[----:B------:R-:W-:Y:S01]  /*0480*/  UMOV UR4, 0x40 ;  /* 0x0000004000047882 */ /* 0x000fe20000000000 */
[----:B------:R-:W-:Y:S01]  /*0490*/  UMOV UR5, 0x400 ;  /* 0x0000040000057882 */ /* 0x000fe20000000000 */
[----:B-1----:R-:W-:Y:S02]  /*04a0*/  ULEA UR4, UR6, UR4, 0x18 ;  /* 0x0000000406047291 */ /* 0x002fe4000f8ec0ff */
[----:B------:R-:W-:-:S07]  /*04b0*/  ULEA UR5, UR6, UR5, 0x18 ;  /* 0x0000000506057291 */ /* 0x000fce000f8ec0ff */
[----:B------:R-:W1:Y:S02]  /*04c0*/  LDS.U8 R0, [UR4] ;  /* 0x00000004ff007984 */ /* 0x000e640008000000 */
[----:B-1----:R-:W-:-:S13]  /*04d0*/  ISETP.NE.AND P0, PT, R0, RZ, PT ;  /* 0x000000ff0000720c */ /* 0x002fda0003f05270 */
[----:B------:R-:W-:Y:S05]  /*04e0*/  @P0 BRA `(.L_x_7) ;  /* 0x00000000007c0947 */ /* 0x000fea0003800000 */
[----:B------:R-:W-:-:S13]  /*04f0*/  ELECT P0, URZ, PT ;  /* 0x0000000000ff782f */ /* 0x000fda0003800000 */
[----:B------:R-:W-:Y:S05]  /*0500*/  @!P0 BRA `(.L_x_8) ;  /* 0x0000000000848947 */ /* 0x000fea0003800000 */
[----:B------:R-:W-:Y:S01]  /*0510*/  UMOV UR4, 0x10 ;  /* 0x0000001000047882 */ /* 0x000fe20000000000 */
[----:B------:R-:W-:-:S04]  /*0520*/  IMAD.MOV.U32 R2, RZ, RZ, 0xffff ;  /* 0x0000ffffff027424 */ /* 0x000fc800078e00ff */
[----:B------:R-:W-:Y:S04]  /*0530*/  DEPBAR.LE SB1, 0x36 ;  /* 0x00009d800000791a */ /* 0x000fe80000000000 */
[----:B------:R-:W1:Y:S02]  /*0540*/  UTCATOMSWS.FIND_AND_SET.ALIGN UP0, UR4, UR4 ;  /* 0x00000004000475e3 */ /* 0x000e640008000800 */
[----:B-1----:R-:W-:Y:S01]  /*0550*/  PLOP3.LUT P0, PT, PT, PT, UP0, 0x80, 0x8 ;  /* 0x000000000008781c */ /* 0x002fe20003f0f008 */
[----:B------:R-:W-:-:S03]  /*0560*/  IMAD.U32 R5, RZ, RZ, UR4 ;  /* 0x00000004ff057e24 */ /* 0x000fc6000f8e00ff */
[----:B------:R-:W-:-:S04]  /*0570*/  SEL R0, RZ, 0xffffffff, !P0 ;  /* 0xffffffffff007807 */ /* 0x000fc80004000000 */
[----:B------:R-:W-:Y:S01]  /*0580*/  ISETP.NE.AND P0, PT, R0, RZ, PT ;  /* 0x000000ff0000720c */ /* 0x000fe20003f05270 */
[----:B------:R-:W-:-:S12]  /*0590*/  IMAD.MOV.U32 R0, RZ, RZ, 0x1 ;  /* 0x00000001ff007424 */ /* 0x000fd800078e00ff */
[----:B------:R-:W-:Y:S05]  /*05a0*/  @P0 BRA `(.L_x_9) ;  /* 0x0000000000240947 */ /* 0x000fea0003800000 */
.L_x_10:
[----:B------:R-:W-:Y:S05]  /*05b0*/  NANOSLEEP 0x64 ;  /* 0x000000640000795d */ /* 0x000fea0003800000 */
[----:B------:R-:W-:-:S05]  /*05c0*/  UMOV UR4, 0x10 ;  /* 0x0000001000047882 */ /* 0x000fca0000000000 */
[----:B------:R-:W-:Y:S04]  /*05d0*/  DEPBAR.LE SB1, 0x36 ;  /* 0x00009d800000791a */ /* 0x000fe80000000000 */
[----:B------:R-:W1:Y:S02]  /*05e0*/  UTCATOMSWS.FIND_AND_SET.ALIGN UP0, UR4, UR4 ;  /* 0x00000004000475e3 */ /* 0x000e640008000800 */
[----:B-1----:R-:W-:Y:S01]  /*05f0*/  PLOP3.LUT P0, PT, PT, PT, UP0, 0x80, 0x8 ;  /* 0x000000000008781c */ /* 0x002fe20003f0f008 */
[----:B------:R-:W-:-:S03]  /*0600*/  IMAD.U32 R5, RZ, RZ, UR4 ;  /* 0x00000004ff057e24 */ /* 0x000fc6000f8e00ff */
[----:B------:R-:W-:-:S04]  /*0610*/  SEL R3, RZ, 0xffffffff, !P0 ;  /* 0xffffffffff037807 */ /* 0x000fc80004000000 */
[----:B------:R-:W-:-:S13]  /*0620*/  ISETP.NE.AND P0, PT, R3, RZ, PT ;  /* 0x000000ff0300720c */ /* 0x000fda0003f05270 */
[----:B------:R-:W-:Y:S05]  /*0630*/  @!P0 BRA `(.L_x_10) ;  /* 0xfffffffc00dc8947 */ /* 0x000fea000383ffff */
.L_x_9:
[C---:B------:R-:W-:Y:S01]  /*0640*/  VIADD R3, R5.reuse, 0x10 ;  /* 0x0000001005037836 */ /* 0x040fe20000000000 */
[----:B------:R-:W-:Y:S01]  /*0650*/  UMOV UR4, 0x50 ;  /* 0x0000005000047882 */ /* 0x000fe20000000000 */
[----:B------:R-:W-:Y:S01]  /*0660*/  SHF.L.U32 R2, R2, R5, RZ ;  /* 0x0000000502027219 */ /* 0x000fe200000006ff */
[----:B------:R-:W-:Y:S01]  /*0670*/  ULEA UR4, UR6, UR4, 0x18 ;  /* 0x0000000406047291 */ /* 0x000fe2000f8ec0ff */
[----:B------:R-:W-:Y:S01]  /*0680*/  IMAD.SHL.U32 R5, R5, 0x20, RZ ;  /* 0x0000002005057824 */ /* 0x000fe200078e00ff */
[----:B------:R-:W-:-:S04]  /*0690*/  SHF.L.U32 R3, R0, R3, RZ ;  /* 0x0000000300037219 */ /* 0x000fc800000006ff */
[----:B------:R-:W-:-:S05]  /*06a0*/  LOP3.LUT R2, R3, R2, RZ, 0xfc, !PT ;  /* 0x0000000203027212 */ /* 0x000fca00078efcff */
[----:B------:R1:W-:Y:S04]  /*06b0*/  ATOMS.OR RZ, [UR4], R2 ;  /* 0x00000002ffff798c */ /* 0x0003e8000b000004 */
[----:B------:R1:W-:Y:S01]  /*06c0*/  STS [UR5+0x31880], R5 ;  /* 0x03188005ff007988 */ /* 0x0003e20008000805 */
[----:B------:R-:W-:Y:S05]  /*06d0*/  BRA `(.L_x_8) ;  /* 0x0000000000107947 */ /* 0x000fea0003800000 */
.L_x_7:
[----:B------:R-:W-:Y:S02]  /*06e0*/  MOV R0, 0xffffffff ;  /* 0xffffffff00007802 */ /* 0x000fe40000000f00 */
[----:B------:R-:W-:-:S03]  /*06f0*/  MOV R2, 0x720 ;  /* 0x0000072000027802 */ /* 0x000fc60000000f00 */
[----:B------:R1:W-:Y:S04]  /*0700*/  STS [UR5+0x31880], R0 ;  /* 0x03188000ff007988 */ /* 0x0003e80008000805 */
[----:B-1----:R-:W-:Y:S05]  /*0710*/  CALL.REL.NOINC `($__internal_1_$__cuda_sm10x_tcgen05_guardrail_trap_phase_invalid_during_alloc) ;  /* 0x0000005000e07944 */ /* 0x002fea0003c00000 */
.L_x_8:
[----:B------:R-:W-:Y:S05]  /*0720*/  WARPSYNC.ALL ;  /* 0x0000000000007948 */ /* 0x000fea0003800000 */
[----:B------:R-:W-:Y:S01]  /*0730*/  NOP ;  /* 0x0000000000007918 */ /* 0x000fe20000000000 */
.L_x_2:
[----:B------:R-:W5:Y:S01]  /*0740*/  LDC R0, c[0x0][0x388] ;  /* 0x0000e200ff007b82 */ /* 0x000f620000000800 */
[----:B------:R-:W1:Y:S07]  /*0750*/  S2R R4, SR_LANEID ;  /* 0x0000000000047919 */ /* 0x000e6e0000000000 */
[----:B--234-:R-:W-:Y:S01]  /*0760*/  BAR.SYNC.DEFER_BLOCKING 0x0 ;  /* 0x0000000000007b1d */ /* 0x01cfe20000010000 */
[----:B------:R-:W-:Y:S01]  /*0770*/  ISETP.NE.AND P0, PT, R21, RZ, PT ;  /* 0x000000ff1500720c */ /* 0x000fe20003f05270 */
[----:B-----5:R-:W-:-:S05]  /*0780*/  VIADD R0, R0, 0x7f ;  /* 0x0000007f00007836 */ /* 0x020fca0000000000 */
[----:B-1----:R-:W-:-:S05]  /*0790*/  SHF.R.U32.HI R2, RZ, 0x7, R0 ;  /* 0x00000007ff027819 */ /* 0x002fca0000011600 */
[----:B------:R-:W-:Y:S02]  /*07a0*/  IMAD.SHL.U32 R0, R2, 0x20, RZ ;  /* 0x0000002002007824 */ /* 0x000fe400078e00ff */
[----:B------:R-:W-:Y:S05]  /*07b0*/  @!P0 BRA `(.L_x_11) ;  /* 0x0000001000508947 */ /* 0x000fea0003800000 */
[----:B------:R-:W-:Y:S01]  /*07c0*/  ISETP.NE.AND P0, PT, R21, 0x1, PT ;  /* 0x000000011500780c */ /* 0x000fe20003f05270 */
[----:B------:R-:W1:-:S12]  /*07d0*/  S2UR UR5, SR_CgaCtaId ;  /* 0x00000000000579c3 */ /* 0x000e580000008800 */
[----:B------:R-:W-:Y:S05]  /*07e0*/  @!P0 BRA `(.L_x_12) ;  /* 0x0000000400948947 */ /* 0x000fea0003800000 */
[----:B------:R-:W-:-:S13]  /*07f0*/  ISETP.NE.AND P0, PT, R21, 0x2, PT ;  /* 0x000000021500780c */ /* 0x000fda0003f05270 */
[----:B------:R-:W-:Y:S05]  /*0800*/  @P0 BRA `(.L_x_13) ;  /* 0x0000002c001c0947 */ /* 0x000fea0003800000 */
[----:B------:R-:W2:Y:S02]  /*0810*/  S2UR UR4, SR_CTAID.X ;  /* 0x00000000000479c3 */ /* 0x000ea40000002500 */
[----:B--2---:R-:W-:-:S13]  /*0820*/  ISETP.LE.U32.AND P0, PT, R0, UR4, PT ;  /* 0x0000000400007c0c */ /* 0x004fda000bf03070 */
[----:B-1----:R-:W-:Y:S05]  /*0830*/  @P0 EXIT ;  /* 0x000000000000094d */ /* 0x002fea0003800000 */
[----:B------:R-:W-:Y:S01]  /*0840*/  ULOP3.LUT UR4, URZ, UR4, URZ, 0x33, !UPT ;  /* 0x00000004ff047292 */ /* 0x000fe2000f8e33ff */
[----:B------:R-:W-:Y:S01]  /*0850*/  SHF.R.U32.HI R3, RZ, 0x3, R4 ;  /* 0x00000003ff037819 */ /* 0x000fe20000011604 */
[----:B------:R-:W-:Y:S02]  /*0860*/  HFMA2 R15, -RZ, RZ, 0, 0 ;  /* 0x00000000ff0f7431 */ /* 0x000fe400000001ff */
[----:B------:R-:W-:Y:S01]  /*0870*/  IMAD.MOV.U32 R16, RZ, RZ, RZ ;  /* 0x000000ffff107224 */ /* 0x000fe200078e00ff */
[----:B------:R-:W-:Y:S01]  /*0880*/  UMOV UR5, URZ ;  /* 0x000000ff00057c82 */ /* 0x000fe20008000000 */
[C---:B------:R-:W-:Y:S01]  /*0890*/  LOP3.LUT R19, R3.reuse, 0x1, RZ, 0x3c, !PT ;  /* 0x0000000103137812 */ /* 0x040fe200078e3cff */
[C---:B------:R-:W-:Y:S01]  /*08a0*/  IMAD.SHL.U32 R21, R3.reuse, 0x20, RZ ;  /* 0x0000002003157824 */ /* 0x040fe200078e00ff */
[C---:B------:R-:W-:Y:S01]  /*08b0*/  LOP3.LUT R5, R3.reuse, 0x2, RZ, 0x3c, !PT ;  /* 0x0000000203057812 */ /* 0x040fe200078e3cff */
[----:B------:R-:W-:Y:S01]  /*08c0*/  VIADD R25, R0, UR4 ;  /* 0x0000000400197c36 */ /* 0x000fe20008000000 */
[----:B------:R-:W-:Y:S01]  /*08d0*/  LOP3.LUT R17, R3, 0x3, RZ, 0x3c, !PT ;  /* 0x0000000303117812 */ /* 0x000fe200078e3cff */
[----:B------:R-:W-:Y:S01]  /*08e0*/  IMAD R20, R4, 0x4, R3 ;  /* 0x0000000404147824 */ /* 0x000fe200078e0203 */
[----:B------:R-:W-:Y:S01]  /*08f0*/  LOP3.LUT R23, R21, 0x20, RZ, 0x3c, !PT ;  /* 0x0000002015177812 */ /* 0x000fe200078e3cff */
[----:B------:R-:W-:Y:S01]  /*0900*/  IMAD.HI.U32 R25, R25, 0x36406c81, RZ ;  /* 0x36406c8119197827 */ /* 0x000fe200078e00ff */
[----:B------:R-:W-:-:S02]  /*0910*/  LOP3.LUT R3, R21, 0x40, RZ, 0x3c, !PT ;  /* 0x0000004015037812 */ /* 0x000fc400078e3cff */
[CC--:B------:R-:W-:Y:S01]  /*0920*/  IADD3 R24, PT, PT, R21.reuse, R4.reuse, RZ ;  /* 0x0000000415187210 */ /* 0x0c0fe20007ffe0ff */
[C---:B------:R-:W-:Y:S01]  /*0930*/  IMAD R19, R4.reuse, 0x4, R19 ;  /* 0x0000000404137824 */ /* 0x040fe200078e0213 */
[----:B------:R-:W-:Y:S01]  /*0940*/  LOP3.LUT R21, R21, 0x60, RZ, 0x3c, !PT ;  /* 0x0000006015157812 */ /* 0x000fe200078e3cff */
[C---:B------:R-:W-:Y:S01]  /*0950*/  IMAD R18, R4.reuse, 0x4, R5 ;  /* 0x0000000404127824 */ /* 0x040fe200078e0205 */
[----:B------:R-:W-:Y:S01]  /*0960*/  LEA R17, R4, R17, 0x2 ;  /* 0x0000001104117211 */ /* 0x000fe200078e10ff */
[--C-:B------:R-:W-:Y:S01]  /*0970*/  IMAD.IADD R23, R23, 0x1, R4.reuse ;  /* 0x0000000117177824 */ /* 0x100fe200078e0204 */
[----:B------:R-:W-:Y:S01]  /*0980*/  IADD3 R21, PT, PT, R21, R4, RZ ;  /* 0x0000000415157210 */ /* 0x000fe20007ffe0ff */
[----:B------:R-:W-:Y:S01]  /*0990*/  IMAD.IADD R22, R3, 0x1, R4 ;  /* 0x0000000103167824 */ /* 0x000fe200078e0204 */
[----:B------:R-:W-:-:S07]  /*09a0*/  SHF.R.U32.HI R25, RZ, 0x5, R25 ;  /* 0x00000005ff197819 */ /* 0x000fce0000011619 */
.L_x_17:
[----:B-1----:R-:W1:Y:S01]  /*09b0*/  S2R R0, SR_CgaCtaId ;  /* 0x0000000000007919 */ /* 0x002e620000008800 */
[----:B------:R-:W-:Y:S01]  /*09c0*/  MOV R3, 0x400 ;  /* 0x0000040000037802 */ /* 0x000fe20000000f00 */
[----:B------:R-:W-:-:S03]  /*09d0*/  UMOV UR4, URZ ;  /* 0x000000ff00047c82 */ /* 0x000fc60008000000 */
[----:B-1----:R-:W-:-:S07]  /*09e0*/  LEA R0, R0, R3, 0x18 ;  /* 0x0000000300007211 */ /* 0x002fce00078ec0ff */
.L_x_16:
[----:B-1----:R-:W-:Y:S01]  /*09f0*/  LEA R2, R15, R0, 0x3 ;  /* 0x000000000f027211 */ /* 0x002fe200078e18ff */
[----:B------:R-:W-:Y:S01]  /*0a00*/  ULOP3.LUT UP0, URZ, UR4, 0x3, URZ, 0xc0, !UPT ;  /* 0x0000000304ff7892 */ /* 0x000fe2000f80c0ff */
[----:B------:R-:W-:-:S04]  /*0a10*/  SHF.L.U32 R5, R16, 0x1f, RZ ;  /* 0x0000001f10057819 */ /* 0x000fc800000006ff */
[----:B------:R-:W1:Y:S02]  /*0a20*/  SYNCS.PHASECHK.TRANS64.TRYWAIT P0, [R2+URZ+0x31800], R5 ;  /* 0x03180005020075a7 */ /* 0x000e6400080011ff */
[----:B-1----:R-:W-:Y:S05]  /*0a30*/  @!P0 BRA `(.L_x_14) ;  /* 0x0000004800048947 */ /* 0x002fea0003800000 */
.L_x_71:
[----:B------:R-:W-:Y:S05]  /*0a40*/  BRA.U UP0, `(.L_x_15) ;  /* 0x0000000100bc7547 */ /* 0x000fea000b800000 */
[C-C-:B------:R-:W-:Y:S02]  /*0a50*/  IMAD R26, R15.reuse, 0x200, R0.reuse ;  /* 0x000002000f1a7824 */ /* 0x140fe400078e0200 */
[----:B------:R-:W-:Y:S02]  /*0a60*/  IMAD R3, R15, 0x400, R0 ;  /* 0x000004000f037824 */ /* 0x000fe400078e0200 */
[--C-:B------:R-:W-:Y:S01]  /*0a70*/  IMAD R9, R24, 0x4, R26.reuse ;  /* 0x0000000418097824 */ /* 0x100fe200078e021a */
[-C--:B------:R-:W-:Y:S01]  /*0a80*/  LEA R8, R23, R26.reuse, 0x2 ;  /* 0x0000001a17087211 */ /* 0x080fe200078e10ff */
[--C-:B------:R-:W-:Y:S01]  /*0a90*/  IMAD R29, R22, 0x4, R26.reuse ;  /* 0x00000004161d7824 */ /* 0x100fe200078e021a */
[-C--:B------:R-:W-:Y:S01]  /*0aa0*/  LEA R27, R21, R26.reuse, 0x2 ;  /* 0x0000001a151b7211 */ /* 0x080fe200078e10ff */
[--C-:B-1----:R-:W-:Y:S01]  /*0ab0*/  IMAD R5, R19, 0x4, R26.reuse ;  /* 0x0000000413057824 */ /* 0x102fe200078e021a */
[-C--:B------:R-:W-:Y:S01]  /*0ac0*/  LEA R6, R20, R26.reuse, 0x2 ;  /* 0x0000001a14067211 */ /* 0x080fe200078e10ff */
[----:B------:R-:W1:Y:S01]  /*0ad0*/  LDS R9, [R9+0x30000] ;  /* 0x0300000009097984 */ /* 0x000e620000000800 */
[----:B------:R-:W-:Y:S01]  /*0ae0*/  LEA R4, R18, R26, 0x2 ;  /* 0x0000001a12047211 */ /* 0x000fe200078e10ff */
[----:B------:R-:W-:Y:S01]  /*0af0*/  IMAD R26, R17, 0x4, R26 ;  /* 0x00000004111a7824 */ /* 0x000fe200078e021a */
[-C--:B------:R-:W-:Y:S01]  /*0b00*/  LEA R14, R24, R3.reuse, 0x2 ;  /* 0x00000003180e7211 */ /* 0x080fe200078e10ff */
[----:B------:R-:W2:Y:S01]  /*0b10*/  LDS R8, [R8+0x30000] ;  /* 0x0300000008087984 */ /* 0x000ea20000000800 */
[--C-:B------:R-:W-:Y:S01]  /*0b20*/  IMAD R11, R23, 0x4, R3.reuse ;  /* 0x00000004170b7824 */ /* 0x100fe200078e0203 */
[----:B------:R-:W-:Y:S01]  /*0b30*/  LEA R10, R22, R3, 0x2 ;  /* 0x00000003160a7211 */ /* 0x000fe200078e10ff */
[----:B------:R-:W-:Y:S01]  /*0b40*/  IMAD R7, R21, 0x4, R3 ;  /* 0x0000000415077824 */ /* 0x000fe200078e0203 */
[----:B------:R-:W3:Y:S04]  /*0b50*/  LDS R29, [R29+0x30000] ;  /* 0x030000001d1d7984 */ /* 0x000ee80000000800 */
[----:B------:R-:W4:Y:S01]  /*0b60*/  LDS R27, [R27+0x30000] ;  /* 0x030000001b1b7984 */ /* 0x000f220000000800 */
[----:B------:R-:W-:-:S03]  /*0b70*/  NOP ;  /* 0x0000000000007918 */ /* 0x000fc60000000000 */
[----:B-1----:R1:W-:Y:S04]  /*0b80*/  STS [R6+0x30000], R9 ;  /* 0x0300000906007388 */ /* 0x0023e80000000800 */
[----:B--2---:R2:W-:Y:S04]  /*0b90*/  STS [R5+0x30000], R8 ;  /* 0x0300000805007388 */ /* 0x0045e80000000800 */
[----:B---3--:R3:W-:Y:S04]  /*0ba0*/  STS [R4+0x30000], R29 ;  /* 0x0300001d04007388 */ /* 0x0087e80000000800 */
[----:B----4-:R-:W-:Y:S04]  /*0bb0*/  STS [R26+0x30000], R27 ;  /* 0x0300001b1a007388 */ /* 0x010fe80000000800 */
[----:B------:R-:W4:Y:S04]  /*0bc0*/  LDS R13, [R14+0x30800] ;  /* 0x030800000e0d7984 */ /* 0x000f280000000800 */
[----:B------:R-:W5:Y:S04]  /*0bd0*/  LDS R12, [R11+0x30800] ;  /* 0x030800000b0c7984 */ /* 0x000f680000000800 */
[----:B------:R-:W5:Y:S01]  /*0be0*/  LDS R9, [R10+0x30800] ;  /* 0x030800000a097984 */ /* 0x000f620000000800 */
[----:B-1----:R-:W-:-:S03]  /*0bf0*/  LEA R6, R20, R3, 0x2 ;  /* 0x0000000314067211 */ /* 0x002fc600078e10ff */
[----:B------:R-:W1:Y:S01]  /*0c00*/  LDS R8, [R7+0x30800] ;  /* 0x0308000007087984 */ /* 0x000e620000000800 */
[----:B--2---:R-:W-:Y:S01]  /*0c10*/  IMAD R5, R19, 0x4, R3 ;  /* 0x0000000413057824 */ /* 0x004fe200078e0203 */
[----:B------:R-:W-:Y:S01]  /*0c20*/  NOP ;  /* 0x0000000000007918 */ /* 0x000fe20000000000 */
[-C--:B---3--:R-:W-:Y:S02]  /*0c30*/  LEA R4, R18, R3.reuse, 0x2 ;  /* 0x0000000312047211 */ /* 0x088fe400078e10ff */
[----:B------:R-:W-:Y:S01]  /*0c40*/  LEA R3, R17, R3, 0x2 ;  /* 0x0000000311037211 */ /* 0x000fe200078e10ff */
[----:B----4-:R-:W-:Y:S04]  /*0c50*/  STS [R6+0x30800], R13 ;  /* 0x0308000d06007388 */ /* 0x010fe80000000800 */
[----:B-----5:R-:W-:Y:S04]  /*0c60*/  STS [R5+0x30800], R12 ;  /* 0x0308000c05007388 */ /* 0x020fe80000000800 */
[----:B------:R-:W-:Y:S04]  /*0c70*/  STS [R4+0x30800], R9 ;  /* 0x0308000904007388 */ /* 0x000fe80000000800 */
[----:B-1----:R-:W-:Y:S04]  /*0c80*/  STS [R3+0x30800], R8 ;  /* 0x0308000803007388 */ /* 0x002fe80000000800 */
[----:B------:R-:W1:Y:S04]  /*0c90*/  LDS R27, [R14+0x30a00] ;  /* 0x030a00000e1b7984 */ /* 0x000e680000000800 */
[----:B------:R-:W2:Y:S04]  /*0ca0*/  LDS R26, [R11+0x30a00] ;  /* 0x030a00000b1a7984 */ /* 0x000ea80000000800 */
[----:B------:R-:W3:Y:S04]  /*0cb0*/  LDS R29, [R10+0x30a00] ;  /* 0x030a00000a1d7984 */ /* 0x000ee80000000800 */
[----:B------:R-:W4:Y:S01]  /*0cc0*/  LDS R28, [R7+0x30a00] ;  /* 0x030a0000071c7984 */ /* 0x000f220000000800 */
[----:B------:R-:W-:-:S03]  /*0cd0*/  NOP ;  /* 0x0000000000007918 */ /* 0x000fc60000000000 */
[----:B-1----:R1:W-:Y:S04]  /*0ce0*/  STS [R6+0x30a00], R27 ;  /* 0x030a001b06007388 */ /* 0x0023e80000000800 */
[----:B--2---:R1:W-:Y:S04]  /*0cf0*/  STS [R5+0x30a00], R26 ;  /* 0x030a001a05007388 */ /* 0x0043e80000000800 */
[----:B---3--:R1:W-:Y:S04]  /*0d00*/  STS [R4+0x30a00], R29 ;  /* 0x030a001d04007388 */ /* 0x0083e80000000800 */
[----:B----4-:R1:W-:Y:S01]  /*0d10*/  STS [R3+0x30a00], R28 ;  /* 0x030a001c03007388 */ /* 0x0103e20000000800 */
[----:B------:R2:W-:Y:S06]  /*0d20*/  MEMBAR.ALL.CTA ;  /* 0x0000000000007992 */ /* 0x0005ec0000008000 */
[----:B--2---:R-:W2:Y:S02]  /*0d30*/  FENCE.VIEW.ASYNC.S ;  /* 0x00000000000073c6 */ /* 0x004ea40000000000 */
.L_x_15:
[----:B-1----:R-:W-:Y:S01]  /*0d40*/  VIADD R2, R2, 0x31840 ;  /* 0x0003184002027836 */ /* 0x002fe20000000000 */
[C---:B------:R-:W-:Y:S01]  /*0d50*/  ISETP.NE.AND P0, PT, R15.reuse, 0x3, PT ;  /* 0x000000030f00780c */ /* 0x040fe20003f05270 */
[----:B------:R-:W-:Y:S01]  /*0d60*/  VIADD R15, R15, 0x1 ;  /* 0x000000010f0f7836 */ /* 0x000fe20000000000 */
[----:B------:R-:W-:Y:S02]  /*0d70*/  UIADD3 UR4, UPT, UPT, UR4, 0x1, URZ ;  /* 0x0000000104047890 */ /* 0x000fe4000fffe0ff */
[----:B------:R-:W-:Y:S02]  /*0d80*/  PRMT R2, RZ, 0x654, R2 ;  /* 0x00000654ff027816 */ /* 0x000fe40000000002 */
[----:B------:R-:W-:Y:S01]  /*0d90*/  SEL R15, R15, RZ, P0 ;  /* 0x000000ff0f0f7207 */ /* 0x000fe20000000000 */
[----:B------:R-:W-:Y:S01]  /*0da0*/  UISETP.NE.AND UP0, UPT, UR4, 0x10, UPT ;  /* 0x000000100400788c */ /* 0x000fe2000bf05270 */
[----:B--2---:R1:W-:Y:S02]  /*0db0*/  SYNCS.ARRIVE.TRANS64.RED.A1T0 RZ, [R2+URZ], RZ ;  /* 0x000000ff02ff79a7 */ /* 0x0043e400081004ff */
[----:B------:R-:W-:-:S04]  /*0dc0*/  ISETP.NE.AND P0, PT, R15, RZ, PT ;  /* 0x000000ff0f00720c */ /* 0x000fc80003f05270 */
[----:B------:R-:W-:-:S04]  /*0dd0*/  SEL R3, RZ, 0x1, P0 ;  /* 0x00000001ff037807 */ /* 0x000fc80000000000 */
[----:B------:R-:W-:Y:S01]  /*0de0*/  LOP3.LUT R16, R16, R3, RZ, 0x3c, !PT ;  /* 0x0000000310107212 */ /* 0x000fe200078e3cff */
[----:B------:R-:W-:Y:S06]  /*0df0*/  BRA.U UP0, `(.L_x_16) ;  /* 0xfffffff900fc7547 */ /* 0x000fec000b83ffff */
[----:B------:R-:W-:-:S13]  /*0e00*/  ISETP.NE.AND P0, PT, R25, UR5, PT ;  /* 0x0000000519007c0c */ /* 0x000fda000bf05270 */
[----:B------:R-:W-:Y:S05]  /*0e10*/  @!P0 EXIT ;  /* 0x000000000000894d */ /* 0x000fea0003800000 */
[----:B------:R-:W-:Y:S01]  /*0e20*/  UIADD3 UR5, UPT, UPT, UR5, 0x1, URZ ;  /* 0x0000000105057890 */ /* 0x000fe2000fffe0ff */
[----:B------:R-:W-:Y:S05]  /*0e30*/  BRA `(.L_x_17) ;  /* 0xfffffff800dc7947 */ /* 0x000fea000383ffff */
.L_x_12:
[----:B-1----:R-:W-:-:S09]  /*0e40*/  UISETP.NE.AND UP0, UPT, UR5, URZ, UPT ;  /* 0x000000ff0500728c */ /* 0x002fd2000bf05270 */
[----:B------:R-:W-:Y:S05]  /*0e50*/  BRA.U UP0, `(.L_x_13) ;  /* 0x0000002500887547 */ /* 0x000fea000b800000 */
[----:B------:R-:W1:Y:S01]  /*0e60*/  S2UR UR4, SR_CTAID.X ;  /* 0x00000000000479c3 */ /* 0x000e620000002500 */
[----:B------:R-:W-:Y:S02]  /*0e70*/  UMOV UR8, 0x400 ;  /* 0x0000040000087882 */ /* 0x000fe40000000000 */
[----:B------:R-:W-:-:S04]  /*0e80*/  ULEA UR8, UR5, UR8, 0x18 ;  /* 0x0000000805087291 */ /* 0x000fc8000f8ec0ff */
[----:B------:R-:W-:Y:S02]  /*0e90*/  UIADD3 UR5, UPT, UPT, UR8, 0x14000, URZ ;  /* 0x0001400008057890 */ /* 0x000fe4000fffe0ff */
[----:B------:R-:W-:Y:S02]  /*0ea0*/  UIADD3 UR6, UPT, UPT, UR8, 0x4000, URZ ;  /* 0x0000400008067890 */ /* 0x000fe4000fffe0ff */
[----:B------:R-:W-:Y:S02]  /*0eb0*/  USHF.R.U32.HI UR5, URZ, 0x4, UR5 ;  /* 0x00000004ff057899 */ /* 0x000fe40008011605 */
[----:B------:R-:W-:Y:S02]  /*0ec0*/  USHF.R.U32.HI UR6, URZ, 0x4, UR6 ;  /* 0x00000004ff067899 */ /* 0x000fe40008011606 */
[----:B------:R-:W-:Y:S01]  /*0ed0*/  ULOP3.LUT UR5, UR5, 0x3fc0, URZ, 0xc0, !UPT ;  /* 0x00003fc005057892 */ /* 0x000fe2000f8ec0ff */
[----:B-1----:R-:W-:-:S13]  /*0ee0*/  ISETP.LE.U32.AND P0, PT, R0, UR4, PT ;  /* 0x0000000400007c0c */ /* 0x002fda000bf03070 */
[----:B------:R-:W-:Y:S05]  /*0ef0*/  @P0 EXIT ;  /* 0x000000000000094d */ /* 0x000fea0003800000 */
[----:B------:R-:W-:Y:S01]  /*0f00*/  ULOP3.LUT UR4, URZ, UR4, URZ, 0x33, !UPT ;  /* 0x00000004ff047292 */ /* 0x000fe2000f8e33ff */
[----:B------:R-:W-:Y:S01]  /*0f10*/  IMAD.U32 R3, RZ, RZ, UR5 ;  /* 0x00000005ff037e24 */ /* 0x000fe2000f8e00ff */
[----:B------:R-:W-:Y:S01]  /*0f20*/  ULOP3.LUT UR6, UR6, 0x3fc0, URZ, 0xc0, !UPT ;  /* 0x00003fc006067892 */ /* 0x000fe2000f8ec0ff */
[C---:B------:R-:W-:Y:S01]  /*0f30*/  ISETP.GE.U32.AND P0, PT, R4.reuse, 0x4, PT ;  /* 0x000000040400780c */ /* 0x040fe20003f06070 */
[----:B------:R-:W-:Y:S01]  /*0f40*/  UMOV UR18, URZ ;  /* 0x000000ff00127c82 */ /* 0x000fe20008000000 */
[----:B------:R-:W-:Y:S01]  /*0f50*/  IMAD R8, R4, 0x700, R3 ;  /* 0x0000070004087824 */ /* 0x000fe200078e0203 */
[----:B------:R-:W-:Y:S01]  /*0f60*/  UMOV UR15, URZ ;  /* 0x000000ff000f7c82 */ /* 0x000fe20008000000 */
[----:B------:R-:W-:Y:S01]  /*0f70*/  VIADD R3, R0, UR4 ;  /* 0x0000000400037c36 */ /* 0x000fe20008000000 */
[----:B------:R-:W-:Y:S01]  /*0f80*/  LEA R9, R4, UR6, 0xa ;  /* 0x0000000604097c11 */ /* 0x000fe2000f8e50ff */
[----:B------:R-:W-:Y:S01]  /*0f90*/  IMAD.MOV.U32 R4, RZ, RZ, RZ ;  /* 0x000000ffff047224 */ /* 0x000fe200078e00ff */
[----:B------:R-:W-:Y:S01]  /*0fa0*/  SEL R8, R8, RZ, !P0 ;  /* 0x000000ff08087207 */ /* 0x000fe20004000000 */
[----:B------:R-:W-:Y:S01]  /*0fb0*/  IMAD.HI.U32 R3, R3, 0x36406c81, RZ ;  /* 0x36406c8103037827 */ /* 0x000fe200078e00ff */
[----:B------:R-:W-:Y:S01]  /*0fc0*/  SEL R9, R9, RZ, !P0 ;  /* 0x000000ff09097207 */ /* 0x000fe20004000000 */
[----:B------:R-:W-:Y:S01]  /*0fd0*/  UMOV UR6, 0x1c0 ;  /* 0x000001c000067882 */ /* 0x000fe20000000000 */
[----:B------:R-:W-:Y:S01]  /*0fe0*/  UMOV UR7, 0x1c4 ;  /* 0x000001c400077882 */ /* 0x000fe20000000000 */
[----:B------:R-:W-:Y:S01]  /*0ff0*/  UMOV UR4, 0x1c0 ;  /* 0x000001c000047882 */ /* 0x000fe20000000000 */
[----:B------:R-:W-:Y:S01]  /*1000*/  SHF.R.U32.HI R3, RZ, 0x5, R3 ;  /* 0x00000005ff037819 */ /* 0x000fe20000011603 */
[----:B------:R-:W-:-:S06]  /*1010*/  UMOV UR5, 0x1c4 ;  /* 0x000001c400057882 */ /* 0x000fcc0000000000 */
.L_x_24:
[----:B------:R-:W-:Y:S01]  /*1020*/  USHF.R.U32.HI UR10, URZ, 0x1, UR18 ;  /* 0x00000001ff0a7899 */ /* 0x000fe20008011612 */
[----:B------:R-:W-:Y:S01]  /*1030*/  HFMA2 R7, -RZ, RZ, 0, 5.9604644775390625e-08 ;  /* 0x00000001ff077431 */ /* 0x000fe200000001ff */
[----:B------:R-:W-:Y:S02]  /*1040*/  USHF.L.U32 UR9, UR18, 0x3, URZ ;  /* 0x0000000312097899 */ /* 0x000fe400080006ff */
[----:B------:R-:W-:Y:S02]  /*1050*/  ULOP3.LUT UR10, UR10, 0x1, URZ, 0xc, !UPT ;  /* 0x000000010a0a7892 */ /* 0x000fe4000f8e0cff */
[----:B------:R-:W-:Y:S02]  /*1060*/  ULOP3.LUT UR9, UR9, 0x8, URZ, 0xc0, !UPT ;  /* 0x0000000809097892 */ /* 0x000fe4000f8ec0ff */
[----:B------:R-:W-:Y:S02]  /*1070*/  USHF.L.U32 UR10, UR10, 0x1f, URZ ;  /* 0x0000001f0a0a7899 */ /* 0x000fe400080006ff */
[----:B------:R-:W-:-:S02]  /*1080*/  ULOP3.LUT UR12, UR18, 0x1, URZ, 0xc0, !UPT ;  /* 0x00000001120c7892 */ /* 0x000fc4000f8ec0ff */
[----:B------:R-:W-:Y:S01]  /*1090*/  MOV R0, UR9 ;  /* 0x0000000900007c02 */ /* 0x000fe20008000f00 */
[----:B------:R-:W-:Y:S01]  /*10a0*/  UIADD3 UR9, UPT, UPT, UR8, UR9, URZ ;  /* 0x0000000908097290 */ /* 0x000fe2000fffe0ff */
[----:B------:R-:W-:Y:S01]  /*10b0*/  MOV R5, UR10 ;  /* 0x0000000a00057c02 */ /* 0x000fe20008000f00 */
[----:B------:R-:W-:Y:S02]  /*10c0*/  UIMAD UR12, UR12, 0xe0, URZ ;  /* 0x000000e00c0c78a4 */ /* 0x000fe4000f8e02ff */
[----:B------:R-:W-:Y:S01]  /*10d0*/  UIADD3 UR11, UPT, UPT, UR9, 0x31860, URZ ;  /* 0x00031860090b7890 */ /* 0x000fe2000fffe0ff */
[----:B------:R-:W1:Y:S02]  /*10e0*/  SYNCS.PHASECHK.TRANS64.TRYWAIT P0, [R0+UR8+0x31870], R5 ;  /* 0x03187005000075a7 */ /* 0x000e640008001108 */
[----:B-1----:R-:W-:Y:S09]  /*10f0*/  @!P0 BRA `(.L_x_18) ;  /* 0x00000040006c8947 */ /* 0x002ff20003800000 */
.L_x_73:
[----:B------:R-:W-:Y:S01]  /*1100*/  NOP ;  /* 0x0000000000007918 */ /* 0x000fe20000000000 */
[----:B------:R-:W-:Y:S01]  /*1110*/  UMOV UR17, 0xe ;  /* 0x0000000e00117882 */ /* 0x000fe20000000000 */
[----:B------:R-:W-:-:S05]  /*1120*/  UMOV UR16, 0xfffffff0 ;  /* 0xfffffff000107882 */ /* 0x000fca0000000000 */
.L_x_23:
[----:B------:R-:W-:Y:S01]  /*1130*/  ULEA UR13, UR15, UR8, 0x3 ;  /* 0x000000080f0d7291 */ /* 0x000fe2000f8e18ff */
[----:B-1----:R-:W-:Y:S01]  /*1140*/  SHF.L.U32 R11, R4, 0x1f, RZ ;  /* 0x0000001f040b7819 */ /* 0x002fe200000006ff */
[----:B------:R-:W-:Y:S01]  /*1150*/  UIADD3 UR14, UPT, UPT, UR16, 0x10, URZ ;  /* 0x00000010100e7890 */ /* 0x000fe2000fffe0ff */
[----:B------:R-:W-:Y:S03]  /*1160*/  MOV R0, UR15 ;  /* 0x0000000f00007c02 */ /* 0x000fe60008000f00 */
[----:B------:R-:W-:Y:S03]  /*1170*/  ULOP3.LUT UP0, UR14, UR14, 0x2, URZ, 0xc0, !UPT ;  /* 0x000000020e0e7892 */ /* 0x000fe6000f80c0ff */
[----:B------:R-:W1:Y:S02]  /*1180*/  SYNCS.PHASECHK.TRANS64.TRYWAIT P0, [UR13+0x31840], R11 ;  /* 0x0318400bff0075a7 */ /* 0x000e64000800110d */
[----:B-12---:R-:W-:Y:S07]  /*1190*/  @!P0 BRA `(.L_x_19) ;  /* 0x0000004000648947 */ /* 0x006fee0003800000 */
.L_x_75:
[----:B------:R-:W-:Y:S01]  /*11a0*/  NOP ;  /* 0x0000000000007918 */ /* 0x000fe20000000000 */
[----:B------:R-:W-:Y:S05]  /*11b0*/  BRA.U UP0, `(.L_x_20) ;  /* 0x0000000100487547 */ /* 0x000fea000b800000 */
[----:B------:R-:W-:Y:S02]  /*11c0*/  ULEA UR19, UR15, UR8, 0x9 ;  /* 0x000000080f137291 */ /* 0x000fe4000f8e48ff */
[----:B------:R-:W-:Y:S02]  /*11d0*/  ULEA UR9, UR15, UR8, 0xa ;  /* 0x000000080f097291 */ /* 0x000fe4000f8e50ff */
[----:B------:R-:W-:Y:S02]  /*11e0*/  UIADD3 UR19, UPT, UPT, UR19, 0x30000, URZ ;  /* 0x0003000013137890 */ /* 0x000fe4000fffe0ff */
[----:B------:R-:W-:Y:S02]  /*11f0*/  UIADD3 UR10, UPT, UPT, UR9, 0x30800, URZ ;  /* 0x00030800090a7890 */ /* 0x000fe4000fffe0ff */
[----:B------:R-:W-:Y:S02]  /*1200*/  UIADD3 UR9, UPT, UPT, UR9, 0x30a00, URZ ;  /* 0x00030a0009097890 */ /* 0x000fe4000fffe0ff */
[----:B------:R-:W-:Y:S02]  /*1210*/  USHF.R.U32.HI UR19, URZ, 0x4, UR19 ;  /* 0x00000004ff137899 */ /* 0x000fe40008011613 */
[----:B------:R-:W-:Y:S02]  /*1220*/  USHF.R.U32.HI UR10, URZ, 0x4, UR10 ;  /* 0x00000004ff0a7899 */ /* 0x000fe4000801160a */
[----:B------:R-:W-:Y:S02]  /*1230*/  USHF.R.U32.HI UR9, URZ, 0x4, UR9 ;  /* 0x00000004ff097899 */ /* 0x000fe40008011609 */
[----:B------:R-:W-:Y:S02]  /*1240*/  ULOP3.LUT UR20, UR19, 0x3fe0, URZ, 0xc0, !UPT ;  /* 0x00003fe013147892 */ /* 0x000fe4000f8ec0ff */
[----:B------:R-:W-:Y:S02]  /*1250*/  ULOP3.LUT UR22, UR10, 0x3fc0, URZ, 0xc0, !UPT ;  /* 0x00003fc00a167892 */ /* 0x000fe4000f8ec0ff */
[----:B------:R-:W-:Y:S01]  /*1260*/  ULOP3.LUT UR24, UR9, 0x3fe0, URZ, 0xc0, !UPT ;  /* 0x00003fe009187892 */ /* 0x000fe2000f8ec0ff */
[----:B------:R-:W-:Y:S01]  /*1270*/  UMOV UR21, 0x4008 ;  /* 0x0000400800157882 */ /* 0x000fe20000000000 */
[----:B------:R-:W-:Y:S01]  /*1280*/  UMOV UR23, 0x4008 ;  /* 0x0000400800177882 */ /* 0x000fe20000000000 */
[----:B------:R-:W-:Y:S02]  /*1290*/  UMOV UR25, 0x4008 ;  /* 0x0000400800197882 */ /* 0x000fe40000000000 */
[----:B------:R2:W-:Y:S02]  /*12a0*/  UTCCP.T.S.4x32dp128bit tmem[0x1c0], gdesc[UR20] ;  /* 0x0001c014ff0079e7 */ /* 0x0005e40009100000 */
[----:B------:R2:W-:Y:S02]  /*12b0*/  UTCCP.T.S.4x32dp128bit tmem[0x1c4], gdesc[UR22] ;  /* 0x0001c416ff0079e7 */ /* 0x0005e40009100000 */
[----:B------:R2:W-:Y:S01]  /*12c0*/  UTCCP.T.S.4x32dp128bit tmem[0x1c8], gdesc[UR24] ;  /* 0x0001c818ff0079e7 */ /* 0x0005e20009100000 */
[----:B------:R-:W-:Y:S02]  /*12d0*/  NOP ;  /* 0x0000000000007918 */ /* 0x000fe40000000000 */
.L_x_20:
[----:B------:R-:W-:Y:S01]  /*12e0*/  UISETP.NE.AND UP0, UPT, UR15, 0x3, UPT ;  /* 0x000000030f00788c */ /* 0x000fe2000bf05270 */
[----:B------:R-:W-:Y:S01]  /*12f0*/  SHFL.IDX PT, R5, R8, R0, 0x1f ;  /* 0x00001f0008057589 */ /* 0x000fe200000e0000 */
[----:B------:R-:W-:Y:S01]  /*1300*/  UIADD3 UR10, UPT, UPT, UR15, 0x1, URZ ;  /* 0x000000010f0a7890 */ /* 0x000fe2000fffe0ff */
[----:B------:R-:W-:Y:S03]  /*1310*/  NOP ;  /* 0x0000000000007918 */ /* 0x000fe60000000000 */
[----:B------:R-:W-:Y:S03]  /*1320*/  USEL UR10, UR10, URZ, UP0 ;  /* 0x000000ff0a0a7287 */ /* 0x000fe60008000000 */
[----:B-1----:R-:W1:Y:S01]  /*1330*/  SHFL.IDX PT, R2, R9, R0, 0x1f ;  /* 0x00001f0009027589 */ /* 0x002e6200000e0000 */
[----:B------:R-:W-:Y:S02]  /*1340*/  USHF.L.U32 UR15, UR14, 0x4, URZ ;  /* 0x000000040e0f7899 */ /* 0x000fe400080006ff */
[----:B------:R-:W-:Y:S02]  /*1350*/  ULEA UR9, UR10, UR8, 0x3 ;  /* 0x000000080a097291 */ /* 0x000fe4000f8e18ff */
[----:B------:R-:W-:Y:S01]  /*1360*/  ULEA UR14, UR14, 0x8b8, 0xd ;  /* 0x000008b80e0e7891 */ /* 0x000fe2000f8e68ff */
[----:B------:R-:W-:Y:S01]  /*1370*/  ISETP.NE.AND P0, PT, RZ, UR10, PT ;  /* 0x0000000aff007c0c */ /* 0x000fe2000bf05270 */
[----:B------:R-:W-:Y:S01]  /*1380*/  UISETP.NE.AND UP0, UPT, UR16, -0x10, UPT ;  /* 0xfffffff01000788c */ /* 0x000fe2000bf05270 */
[----:B------:R-:W-:Y:S01]  /*1390*/  IMAD.U32 R10, RZ, RZ, UR10 ;  /* 0x0000000aff0a7e24 */ /* 0x000fe2000f8e00ff */
[----:B------:R-:W-:Y:S02]  /*13a0*/  UPRMT UR15, UR15, 0x5410, UR14 ;  /* 0x000054100f0f7896 */ /* 0x000fe4000800000e */
[----:B------:R-:W-:Y:S01]  /*13b0*/  UIADD3 UR13, UPT, UPT, UR13, 0x31820, URZ ;  /* 0x000318200d0d7890 */ /* 0x000fe2000fffe0ff */
[----:B------:R-:W-:Y:S01]  /*13c0*/  UMOV UR14, URZ ;  /* 0x000000ff000e7c82 */ /* 0x000fe20008000000 */
[----:B--2---:R-:W-:Y:S01]  /*13d0*/  UMOV UR23, 0x40004040 ;  /* 0x4000404000177882 */ /* 0x004fe20000000000 */
[----:B------:R-:W-:Y:S01]  /*13e0*/  UMOV UR21, 0x40004040 ;  /* 0x4000404000157882 */ /* 0x000fe20000000000 */
[----:B------:R-:W-:Y:S01]  /*13f0*/  UMOV UR27, 0x40004040 ;  /* 0x40004040001b7882 */ /* 0x000fe20000000000 */
[----:B------:R-:W-:Y:S01]  /*1400*/  UMOV UR25, 0x40004040 ;  /* 0x4000404000197882 */ /* 0x000fe20000000000 */
[----:B------:R-:W-:Y:S01]  /*1410*/  UMOV UR31, 0x40004040 ;  /* 0x40004040001f7882 */ /* 0x000fe20000000000 */
[----:B------:R-:W-:Y:S01]  /*1420*/  UMOV UR29, 0x40004040 ;  /* 0x40004040001d7882 */ /* 0x000fe20000000000 */
[----:B------:R-:W-:Y:S01]  /*1430*/  UMOV UR35, 0x40004040 ;  /* 0x4000404000237882 */ /* 0x000fe20000000000 */
[----:B------:R-:W-:Y:S01]  /*1440*/  UMOV UR33, 0x40004040 ;  /* 0x4000404000217882 */ /* 0x000fe20000000000 */
[----:B-1----:R-:W-:Y:S02]  /*1450*/  R2UR UR22, R2 ;  /* 0x00000000021672ca */ /* 0x002fe400000e0000 */
[----:B------:R-:W-:Y:S02]  /*1460*/  R2UR UR20, R5 ;  /* 0x00000000051472ca */ /* 0x000fe400000e0000 */
[----:B------:R-:W-:Y:S04]  /*1470*/  SEL R5, RZ, 0x1, P0 ;  /* 0x00000001ff057807 */ /* 0x000fe80000000000 */
[----:B------:R-:W-:Y:S05]  /*1480*/  LOP3.LUT R4, R4, R5, RZ, 0x3c, !PT ;  /* 0x0000000504047212 */ /* 0x000fea00078e3cff */
[----:B------:R-:W-:Y:S01]  /*1490*/  UIADD3 UR26, UPT, UPT, UR22, 0x2, URZ ;  /* 0x00000002161a7890 */ /* 0x000fe2000fffe0ff */
[----:B------:R-:W-:Y:S01]  /*14a0*/  IMAD.U32 R13, R4, -0x80000000, RZ ;  /* 0x80000000040d7824 */ /* 0x000fe200078e00ff */
[----:B------:R-:W-:Y:S01]  /*14b0*/  UIADD3 UR24, UPT, UPT, UR20, 0x2, URZ ;  /* 0x0000000214187890 */ /* 0x000fe2000fffe0ff */
[----:B------:R1:W-:Y:S01]  /*14c0*/  UTCQMMA gdesc[UR22], gdesc[UR20], tmem[UR12], tmem[UR14], idesc[UR15], tmem[UR6], UP0 ;  /* 0x00060e1416007dea */ /* 0x0003e2000800030c */
[----:B------:R-:W-:Y:S02]  /*14d0*/  UIADD3 UR30, UPT, UPT, UR22, 0x4, URZ ;  /* 0x00000004161e7890 */ /* 0x000fe4000fffe0ff */
[----:B------:R-:W-:Y:S02]  /*14e0*/  UIADD3 UR28, UPT, UPT, UR20, 0x4, URZ ;  /* 0x00000004141c7890 */ /* 0x000fe4000fffe0ff */
[----:B------:R-:W-:Y:S02]  /*14f0*/  UIADD3 UR34, UPT, UPT, UR22, 0x6, URZ ;  /* 0x0000000616227890 */ /* 0x000fe4000fffe0ff */
[----:B------:R-:W-:Y:S01]  /*1500*/  UIADD3 UR32, UPT, UPT, UR20, 0x6, URZ ;  /* 0x0000000614207890 */ /* 0x000fe2000fffe0ff */
[----:B------:R1:W-:Y:S04]  /*1510*/  UTCQMMA gdesc[UR26], gdesc[UR24], tmem[UR12], tmem[UR14], idesc[UR15], tmem[UR6], UPT ;  /* 0x00060e181a007dea */ /* 0x0003e8000b80030c */
[----:B------:R1:W-:Y:S04]  /*1520*/  UTCQMMA gdesc[UR30], gdesc[UR28], tmem[UR12], tmem[UR14], idesc[UR15], tmem[UR6], UPT ;  /* 0x00060e1c1e007dea */ /* 0x0003e8000b80030c */
[----:B------:R1:W-:Y:S01]  /*1530*/  UTCQMMA gdesc[UR34], gdesc[UR32], tmem[UR12], tmem[UR14], idesc[UR15], tmem[UR6], UPT ;  /* 0x00060e2022007dea */ /* 0x0003e2000b80030c */
[----:B------:R1:W-:Y:S01]  /*1540*/  UTCBAR [UR13], URZ ;  /* 0x000000ff0d0073e9 */ /* 0x0003e200080000ff */
[----:B------:R-:W2:Y:S02]  /*1550*/  SYNCS.PHASECHK.TRANS64.TRYWAIT P0, [UR9+0x31840], R13 ;  /* 0x0318400dff0075a7 */ /* 0x000ea40008001109 */
[----:B-12---:R-:W-:Y:S05]  /*1560*/  @!P0 BRA `(.L_x_21) ;  /* 0x0000003c008c8947 */ /* 0x006fea0003800000 */
.L_x_77:
[----:B------:R-:W-:Y:S01]  /*1570*/  ELECT P0, URZ, PT ;  /* 0x0000000000ff782f */ /* 0x000fe20003800000 */
[----:B------:R-:W-:Y:S01]  /*1580*/  SHFL.IDX PT, R2, R9, R10, 0x1f ;  /* 0x00001f0a09027589 */ /* 0x000fe200000e0000 */
[----:B------:R-:W-:Y:S02]  /*1590*/  UIADD3 UR9, UPT, UPT, UR9, 0x31820, URZ ;  /* 0x0003182009097890 */ /* 0x000fe4000fffe0ff */
[----:B------:R-:W-:Y:S05]  /*15a0*/  UISETP.NE.AND UP0, UPT, UR16, -0x2, UPT ;  /* 0xfffffffe1000788c */ /* 0x000fea000bf05270 */
[----:B-1----:R-:W1:Y:S01]  /*15b0*/  SHFL.IDX PT, R0, R8, R10, 0x1f ;  /* 0x00001f0a08007589 */ /* 0x002e6200000e0000 */
[----:B------:R-:W-:Y:S01]  /*15c0*/  NOP ;  /* 0x0000000000007918 */ /* 0x000fe20000000000 */
[----:B------:R-:W-:Y:S02]  /*15d0*/  NOP ;  /* 0x0000000000007918 */ /* 0x000fe40000000000 */
[C---:B------:R-:W-:Y:S01]  /*15e0*/  @P0 IMAD.SHL.U32 R5, R7.reuse, 0x2000, RZ ;  /* 0x0000200007050824 */ /* 0x040fe200078e00ff */
[----:B------:R-:W-:Y:S01]  /*15f0*/  UMOV UR21, 0x40004040 ;  /* 0x4000404000157882 */ /* 0x000fe20000000000 */
[----:B------:R-:W-:Y:S01]  /*1600*/  @P0 IMAD.SHL.U32 R6, R7, 0x10, RZ ;  /* 0x0000001007060824 */ /* 0x000fe200078e00ff */
[----:B------:R-:W-:Y:S01]  /*1610*/  UMOV UR15, 0x40004040 ;  /* 0x40004040000f7882 */ /* 0x000fe20000000000 */
[----:B------:R-:W-:Y:S01]  /*1620*/  UMOV UR27, 0x40004040 ;  /* 0x40004040001b7882 */ /* 0x000fe20000000000 */
[----:B------:R-:W-:Y:S01]  /*1630*/  @P0 LOP3.LUT R5, R5, 0x6000, RZ, 0xc0, !PT ;  /* 0x0000600005050812 */ /* 0x000fe200078ec0ff */
[----:B------:R-:W-:Y:S01]  /*1640*/  UMOV UR25, 0x40004040 ;  /* 0x4000404000197882 */ /* 0x000fe20000000000 */
[----:B------:R-:W-:Y:S01]  /*1650*/  @P0 LOP3.LUT R6, R6, 0x30, RZ, 0xc0, !PT ;  /* 0x0000003006060812 */ /* 0x000fe200078ec0ff */
[----:B------:R-:W-:Y:S01]  /*1660*/  UMOV UR31, 0x40004040 ;  /* 0x40004040001f7882 */ /* 0x000fe20000000000 */
[----:B------:R-:W-:Y:S01]  /*1670*/  @P0 LOP3.LUT R5, R5, 0x8b8, RZ, 0xfc, !PT ;  /* 0x000008b805050812 */ /* 0x000fe200078efcff */
[----:B------:R-:W-:Y:S01]  /*1680*/  UMOV UR29, 0x40004040 ;  /* 0x40004040001d7882 */ /* 0x000fe20000000000 */
[----:B------:R-:W-:Y:S01]  /*1690*/  UMOV UR35, 0x40004040 ;  /* 0x4000404000237882 */ /* 0x000fe20000000000 */
[----:B------:R-:W-:Y:S01]  /*16a0*/  UMOV UR33, 0x40004040 ;  /* 0x4000404000217882 */ /* 0x000fe20000000000 */
[----:B------:R-:W-:Y:S02]  /*16b0*/  @P0 PRMT R5, R6, 0x5410, R5 ;  /* 0x0000541006050816 */ /* 0x000fe40000000005 */
[----:B-1----:R-:W-:Y:S01]  /*16c0*/  R2UR UR14, R0 ;  /* 0x00000000000e72ca */ /* 0x002fe200000e0000 */
[----:B------:R-:W-:Y:S01]  /*16d0*/  @P0 IMAD.MOV.U32 R10, RZ, RZ, RZ ;  /* 0x000000ffff0a0224 */ /* 0x000fe200078e00ff */
[----:B------:R-:W-:Y:S02]  /*16e0*/  @P0 R2UR UR13, R5 ;  /* 0x00000000050d02ca */ /* 0x000fe400000e0000 */
[----:B------:R-:W-:Y:S02]  /*16f0*/  R2UR UR20, R2 ;  /* 0x00000000021472ca */ /* 0x000fe400000e0000 */
[----:B------:R-:W-:Y:S07]  /*1700*/  @P0 R2UR UR22, R10 ;  /* 0x000000000a1602ca */ /* 0x000fee00000e0000 */
[----:B------:R-:W-:Y:S02]  /*1710*/  UIADD3 UR24, UPT, UPT, UR14, 0x2, URZ ;  /* 0x000000020e187890 */ /* 0x000fe4000fffe0ff */
[----:B------:R-:W-:Y:S01]  /*1720*/  UIADD3 UR28, UPT, UPT, UR14, 0x4, URZ ;  /* 0x000000040e1c7890 */ /* 0x000fe2000fffe0ff */
[----:B------:R-:W-:Y:S01]  /*1730*/  IMAD.U32 R11, RZ, RZ, UR13 ;  /* 0x0000000dff0b7e24 */ /* 0x000fe2000f8e00ff */
[----:B------:R-:W-:Y:S02]  /*1740*/  UIADD3 UR26, UPT, UPT, UR20, 0x2, URZ ;  /* 0x00000002141a7890 */ /* 0x000fe4000fffe0ff */
[----:B------:R-:W-:Y:S02]  /*1750*/  UIADD3 UR30, UPT, UPT, UR20, 0x4, URZ ;  /* 0x00000004141e7890 */ /* 0x000fe4000fffe0ff */
[----:B------:R-:W-:Y:S01]  /*1760*/  @P0 R2UR UR23, R11 ;  /* 0x000000000b1702ca */ /* 0x000fe200000e0000 */
[----:B------:R-:W-:Y:S02]  /*1770*/  UIADD3 UR34, UPT, UPT, UR20, 0x6, URZ ;  /* 0x0000000614227890 */ /* 0x000fe4000fffe0ff */
[----:B------:R-:W-:Y:S10]  /*1780*/  UIADD3 UR32, UPT, UPT, UR14, 0x6, URZ ;  /* 0x000000060e207890 */ /* 0x000ff4000fffe0ff */
[----:B------:R1:W-:Y:S01]  /*1790*/  UTCQMMA gdesc[UR20], gdesc[UR14], tmem[UR12], tmem[UR22], idesc[UR23], tmem[UR4], UPT ;  /* 0x0004160e14007dea */ /* 0x0003e2000b80030c */
[----:B------:R1:W-:Y:S01]  /*17a0*/  UTCQMMA gdesc[UR26], gdesc[UR24], tmem[UR12], tmem[UR22], idesc[UR23], tmem[UR4], UPT ;  /* 0x000416181a007dea */ /* 0x0003e2000b80030c */
[----:B------:R1:W-:Y:S01]  /*17b0*/  UTCQMMA gdesc[UR30], gdesc[UR28], tmem[UR12], tmem[UR22], idesc[UR23], tmem[UR4], UPT ;  /* 0x0004161c1e007dea */ /* 0x0003e2000b80030c */
[----:B------:R1:W-:Y:S01]  /*17c0*/  UTCQMMA gdesc[UR34], gdesc[UR32], tmem[UR12], tmem[UR22], idesc[UR23], tmem[UR4], UPT ;  /* 0x0004162022007dea */ /* 0x0003e2000b80030c */
[----:B------:R1:W-:Y:S01]  /*17d0*/  UTCBAR [UR9], URZ ;  /* 0x000000ff090073e9 */ /* 0x0003e200080000ff */
[----:B------:R-:W-:Y:S05]  /*17e0*/  BRA.U UP0, `(.L_x_22) ;  /* 0x0000000100087547 */ /* 0x000fea000b800000 */
[----:B------:R2:W-:Y:S01]  /*17f0*/  UTCBAR [UR11], URZ ;  /* 0x000000ff0b0073e9 */ /* 0x0005e200080000ff */
[----:B------:R-:W-:Y:S01]  /*1800*/  NOP ;  /* 0x0000000000007918 */ /* 0x000fe20000000000 */
.L_x_22:
[----:B------:R-:W-:Y:S01]  /*1810*/  UISETP.NE.AND UP0, UPT, UR10, 0x3, UPT ;  /* 0x000000030a00788c */ /* 0x000fe2000bf05270 */
[----:B------:R-:W-:Y:S01]  /*1820*/  VIADD R7, R7, 0x2 ;  /* 0x0000000207077836 */ /* 0x000fe20000000000 */
[----:B------:R-:W-:Y:S02]  /*1830*/  UIADD3 UR10, UPT, UPT, UR10, 0x1, URZ ;  /* 0x000000010a0a7890 */ /* 0x000fe4000fffe0ff */
[----:B------:R-:W-:Y:S02]  /*1840*/  UIADD3 UR17, UPT, UPT, UR17, -0x2, URZ ;  /* 0xfffffffe11117890 */ /* 0x000fe4000fffe0ff */
[----:B-1----:R-:W-:Y:S02]  /*1850*/  USEL UR15, UR10, URZ, UP0 ;  /* 0x000000ff0a0f7287 */ /* 0x002fe40008000000 */
[----:B------:R-:W-:Y:S02]  /*1860*/  UISETP.NE.AND UP0, UPT, UR17, -0x2, UPT ;  /* 0xfffffffe1100788c */ /* 0x000fe4000bf05270 */
[----:B------:R-:W-:Y:S02]  /*1870*/  UIADD3 UR16, UPT, UPT, UR16, 0x2, URZ ;  /* 0x0000000210107890 */ /* 0x000fe4000fffe0ff */
[----:B------:R-:W-:Y:S04]  /*1880*/  ISETP.NE.AND P0, PT, RZ, UR15, PT ;  /* 0x0000000fff007c0c */ /* 0x000fe8000bf05270 */
[----:B------:R-:W-:Y:S04]  /*1890*/  SEL R5, RZ, 0x1, P0 ;  /* 0x00000001ff057807 */ /* 0x000fe80000000000 */
[----:B------:R-:W-:Y:S01]  /*18a0*/  LOP3.LUT R4, R4, R5, RZ, 0x3c, !PT ;  /* 0x0000000504047212 */ /* 0x000fe200078e3cff */
[----:B------:R-:W-:Y:S06]  /*18b0*/  BRA.U UP0, `(.L_x_23) ;  /* 0xfffffff9001c7547 */ /* 0x000fec000b83ffff */
[----:B------:R-:W-:-:S13]  /*18c0*/  ISETP.NE.AND P0, PT, R3, UR18, PT ;  /* 0x0000001203007c0c */ /* 0x000fda000bf05270 */
[----:B--2---:R-:W-:Y:S05]  /*18d0*/  @!P0 EXIT ;  /* 0x000000000000894d */ /* 0x004fea0003800000 */
[----:B------:R-:W-:Y:S01]  /*18e0*/  UIADD3 UR18, UPT, UPT, UR18, 0x1, URZ ;  /* 0x0000000112127890 */ /* 0x000fe2000fffe0ff */
[----:B------:R-:W-:Y:S11]  /*18f0*/  BRA `(.L_x_24) ;  /* 0xfffffff400c87947 */ /* 0x000ff6000383ffff */
.L_x_11:
[----:B------:R-:W-:-:S13]  /*1900*/  ELECT P0, URZ, PT ;  /* 0x0000000000ff782f */ /* 0x000fda0003800000 */
[----:B------:R-:W-:Y:S05]  /*1910*/  @!P0 BRA `(.L_x_13) ;  /* 0x0000001800d88947 */ /* 0x000fea0003800000 */
[----:B------:R-:W1:Y:S02]  /*1920*/  S2UR UR4, SR_CTAID.X ;  /* 0x00000000000479c3 */ /* 0x000e640000002500 */
[----:B-1----:R-:W-:-:S13]  /*1930*/  ISETP.LE.U32.AND P0, PT, R0, UR4, PT ;  /* 0x0000000400007c0c */ /* 0x002fda000bf03070 */
[----:B------:R-:W-:Y:S05]  /*1940*/  @P0 EXIT ;  /* 0x000000000000094d */ /* 0x000fea0003800000 */
[----:B------:R-:W1:Y:S01]  /*1950*/  S2R R8, SR_CgaCtaId ;  /* 0x0000000000087919 */ /* 0x000e620000008800 */
[----:B------:R-:W-:Y:S01]  /*1960*/  IMAD.U32 R13, RZ, RZ, UR4 ;  /* 0x00000004ff0d7e24 */ /* 0x000fe2000f8e00ff */
[----:B------:R-:W2:Y:S04]  /*1970*/  LDC.64 R22, c[0x0][0x380] ;  /* 0x0000e000ff167b82 */ /* 0x000ea80000000a00 */
[----:B------:R-:W-:Y:S02]  /*1980*/  LOP3.LUT R3, RZ, R13, RZ, 0x33, !PT ;  /* 0x0000000dff037212 */ /* 0x000fe400078e33ff */
[----:B------:R-:W-:Y:S02]  /*1990*/  PRMT R12, R13, 0x7610, R12 ;  /* 0x000076100d0c7816 */ /* 0x000fe4000000000c */
[----:B------:R-:W3:Y:S01]  /*19a0*/  LDC.64 R16, c[0x0][0x348] ;  /* 0x0000d200ff107b82 */ /* 0x000ee20000000a00 */
[----:B------:R-:W-:-:S04]  /*19b0*/  IMAD.IADD R3, R0, 0x1, R3 ;  /* 0x0000000100037824 */ /* 0x000fc800078e0203 */
[----:B------:R-:W-:Y:S01]  /*19c0*/  IMAD.HI.U32 R10, R3, 0x36406c81, RZ ;  /* 0x36406c81030a7827 */ /* 0x000fe200078e00ff */
[----:B------:R-:W-:Y:S02]  /*19d0*/  MOV R3, 0x400 ;  /* 0x0000040000037802 */ /* 0x000fe40000000f00 */
[----:B------:R-:W4:Y:S02]  /*19e0*/  LDC.64 R6, c[0x0][0x358] ;  /* 0x0000d600ff067b82 */ /* 0x000f240000000a00 */
[----:B------:R-:W-:-:S05]  /*19f0*/  SHF.R.U32.HI R10, RZ, 0x5, R10 ;  /* 0x00000005ff0a7819 */ /* 0x000fca000001160a */
[----:B------:R-:W-:Y:S01]  /*1a00*/  IMAD.MOV R10, RZ, RZ, -R10 ;  /* 0x000000ffff0a7224 */ /* 0x000fe200078e0a0a */
[----:B-1----:R-:W-:-:S07]  /*1a10*/  LEA R8, R8, R3, 0x18 ;  /* 0x0000000308087211 */ /* 0x002fce00078ec0ff */
.L_x_41:
[----:B------:R-:W-:Y:S01]  /*1a20*/  SHF.R.U32.HI R3, RZ, 0x5, R13 ;  /* 0x00000005ff037819 */ /* 0x000fe2000001160d */
[----:B------:R-:W-:Y:S05]  /*1a30*/  YIELD ;  /* 0x0000000000007946 */ /* 0x000fea0003800000 */
[----:B------:R-:W-:Y:S02]  /*1a40*/  LOP3.LUT R3, R3, 0x7fffff0, RZ, 0xc0, !PT ;  /* 0x07fffff003037812 */ /* 0x000fe400078ec0ff */
[----:B------:R-:W-:Y:S02]  /*1a50*/  LOP3.LUT R34, R12, 0x1ff, RZ, 0xc0, !PT ;  /* 0x000001ff0c227812 */ /* 0x000fe400078ec0ff */
[----:B------:R-:W-:Y:S02]  /*1a60*/  VIADDMNMX.U32 R39, R2, -R3, 0x10, PT ;  /* 0x0000001002277446 */ /* 0x000fe40003800803 */
[----:B--234-:R-:W-:Y:S02]  /*1a70*/  MOV R4, 0x1a90 ;  /* 0x00001a9000047802 */ /* 0x01cfe40000000f00 */
[----:B--234-:R-:W-:Y:S05]  /*1a80*/  CALL.REL.NOINC `($__internal_3_$__cuda_sm20_div_u16) ;  /* 0x00000040001c7944 */ /* 0x01cfea0003c00000 */
[----:B------:R-:W-:Y:S01]  /*1a90*/  IMAD.MOV.U32 R11, RZ, RZ, -0x80000000 ;  /* 0x80000000ff0b7424 */ /* 0x000fe200078e00ff */
[----:B------:R-:W-:Y:S02]  /*1aa0*/  PRMT R39, R39, 0x9910, RZ ;  /* 0x0000991027277816 */ /* 0x000fe400000000ff */
[----:B------:R-:W-:Y:S01]  /*1ab0*/  PRMT R4, R0, 0x9910, RZ ;  /* 0x0000991000047816 */ /* 0x000fe200000000ff */
[----:B------:R-:W1:Y:S04]  /*1ac0*/  SYNCS.PHASECHK.TRANS64.TRYWAIT P0, [R8+URZ+0x31820], R11 ;  /* 0x0318200b080075a7 */ /* 0x000e6800080011ff */
[----:B------:R-:W-:Y:S04]  /*1ad0*/  IMAD R4, R39, R4, RZ ;  /* 0x0000000427047224 */ /* 0x000fe800078e02ff */
[----:B------:R-:W-:Y:S05]  /*1ae0*/  IMAD.MOV R4, RZ, RZ, -R4 ;  /* 0x000000ffff047224 */ /* 0x000fea00078e0a04 */
[----:B------:R-:W-:Y:S04]  /*1af0*/  PRMT R5, R4, 0x7710, RZ ;  /* 0x0000771004057816 */ /* 0x000fe800000000ff */
[----:B------:R-:W-:Y:S04]  /*1b00*/  IADD3 R4, PT, PT, R34, R5, RZ ;  /* 0x0000000522047210 */ /* 0x000fe80007ffe0ff */
[----:B------:R-:W-:Y:S05]  /*1b10*/  LOP3.LUT R4, R4, 0xffff, RZ, 0xc0, !PT ;  /* 0x0000ffff04047812 */ /* 0x000fea00078ec0ff */
[----:B------:R-:W-:Y:S01]  /*1b20*/  IMAD.IADD R9, R3, 0x1, R4 ;  /* 0x0000000103097824 */ /* 0x000fe200078e0204 */
[----:B-1----:R-:W-:Y:S06]  /*1b30*/  @!P0 BRA `(.L_x_25) ;  /* 0x0000003800348947 */ /* 0x002fec0003800000 */
.L_x_78:
[----:B------:R-:W-:Y:S01]  /*1b40*/  R2UR UR4, R6 ;  /* 0x00000000060472ca */ /* 0x000fe200000e0000 */
[----:B------:R-:W-:Y:S01]  /*1b50*/  IMAD.SHL.U32 R9, R9, 0x80, RZ ;  /* 0x0000008009097824 */ /* 0x000fe200078e00ff */
[----:B------:R-:W-:Y:S01]  /*1b60*/  R2UR UR5, R7 ;  /* 0x00000000070572ca */ /* 0x000fe200000e0000 */
[----:B------:R-:W-:Y:S01]  /*1b70*/  UMOV UR14, URZ ;  /* 0x000000ff000e7c82 */ /* 0x000fe20008000000 */
[----:B------:R-:W-:Y:S01]  /*1b80*/  LOP3.LUT R0, R0, 0xffff, RZ, 0xc0, !PT ;  /* 0x0000ffff00007812 */ /* 0x000fe200078ec0ff */
[----:B------:R-:W-:Y:S01]  /*1b90*/  UMOV UR6, 0x0 ;  /* 0x0000000000067882 */ /* 0x000fe20000000000 */
[C---:B------:R-:W-:Y:S01]  /*1ba0*/  LEA R4, P0, R9.reuse, R22, 0x2 ;  /* 0x0000001609047211 */ /* 0x040fe200078010ff */
[----:B------:R-:W-:Y:S01]  /*1bb0*/  UMOV UR7, 0x10000000 ;  /* 0x1000000000077882 */ /* 0x000fe20000000000 */
[C---:B------:R-:W-:Y:S01]  /*1bc0*/  IADD3 R40, P3, PT, R16.reuse, 0x40, RZ ;  /* 0x0000004010287810 */ /* 0x040fe20007f7e0ff */
[----:B------:R-:W-:Y:S01]  /*1bd0*/  UMOV UR10, UR14 ;  /* 0x0000000e000a7c82 */ /* 0x000fe20008000000 */
[C---:B-1----:R-:W-:Y:S01]  /*1be0*/  LEA.HI.X R5, R9.reuse, R23, RZ, 0x2, P0 ;  /* 0x0000001709057211 */ /* 0x042fe200000f14ff */
[----:B------:R-:W-:Y:S01]  /*1bf0*/  UMOV UR23, URZ ;  /* 0x000000ff00177c82 */ /* 0x000fe20008000000 */
[----:B------:R-:W-:Y:S01]  /*1c00*/  IADD3 R34, P0, PT, R16, 0x1c0, RZ ;  /* 0x000001c010227810 */ /* 0x000fe20007f1e0ff */
[----:B------:R-:W-:Y:S01]  /*1c10*/  IMAD R0, R0, 0xe0, RZ ;  /* 0x000000e000007824 */ /* 0x000fe200078e02ff */
[----:B------:R-:W-:Y:S01]  /*1c20*/  IADD3 R38, P2, PT, R16, 0xc0, RZ ;  /* 0x000000c010267810 */ /* 0x000fe20007f5e0ff */
[----:B------:R-:W-:Y:S01]  /*1c30*/  VIADD R20, R8, 0x31800 ;  /* 0x0003180008147836 */ /* 0x000fe20000000000 */
[----:B------:R-:W-:Y:S01]  /*1c40*/  R2UR UR30, R40 ;  /* 0x00000000281e72ca */ /* 0x000fe200000e0000 */
[----:B------:R-:W2:Y:S01]  /*1c50*/  LDG.E.CONSTANT R5, desc[UR4][R4.64] ;  /* 0x0000000404057981 */ /* 0x000ea2000c1e9900 */
[----:B------:R-:W-:Y:S01]  /*1c60*/  R2UR UR15, R9 ;  /* 0x00000000090f72ca */ /* 0x000fe200000e0000 */
[----:B------:R-:W-:Y:S01]  /*1c70*/  VIADD R15, R8, 0x4000 ;  /* 0x00004000080f7836 */ /* 0x000fe20000000000 */
[----:B------:R-:W-:Y:S01]  /*1c80*/  R2UR UR13, R20 ;  /* 0x00000000140d72ca */ /* 0x000fe200000e0000 */
[--C-:B------:R-:W-:Y:S01]  /*1c90*/  IMAD.X R41, RZ, RZ, R17.reuse, P3 ;  /* 0x000000ffff297224 */ /* 0x100fe200018e0611 */
[----:B------:R-:W-:Y:S01]  /*1ca0*/  IADD3 R36, P1, PT, R16, 0x140, RZ ;  /* 0x0000014010247810 */ /* 0x000fe20007f3e0ff */
[--C-:B------:R-:W-:Y:S01]  /*1cb0*/  IMAD.X R35, RZ, RZ, R17.reuse, P0 ;  /* 0x000000ffff237224 */ /* 0x100fe200000e0611 */
[----:B------:R-:W-:Y:S01]  /*1cc0*/  R2UR UR12, R15 ;  /* 0x000000000f0c72ca */ /* 0x000fe200000e0000 */
[----:B------:R-:W-:Y:S01]  /*1cd0*/  VIADD R14, R8, 0x14000 ;  /* 0x00014000080e7836 */ /* 0x000fe20000000000 */
[----:B------:R-:W-:Y:S01]  /*1ce0*/  R2UR UR31, R41 ;  /* 0x00000000291f72ca */ /* 0x000fe200000e0000 */
[--C-:B------:R-:W-:Y:S01]  /*1cf0*/  IMAD.X R39, RZ, RZ, R17.reuse, P2 ;  /* 0x000000ffff277224 */ /* 0x100fe200010e0611 */
[----:B------:R-:W-:Y:S01]  /*1d00*/  R2UR UR28, R38 ;  /* 0x00000000261c72ca */ /* 0x000fe200000e0000 */
[----:B------:R-:W-:Y:S01]  /*1d10*/  VIADD R19, R8, 0x30000 ;  /* 0x0003000008137836 */ /* 0x000fe20000000000 */
[----:B------:R-:W-:Y:S01]  /*1d20*/  R2UR UR8, R14 ;  /* 0x000000000e0872ca */ /* 0x000fe200000e0000 */
[----:B------:R-:W-:Y:S01]  /*1d30*/  IMAD.X R37, RZ, RZ, R17, P1 ;  /* 0x000000ffff257224 */ /* 0x000fe200008e0611 */
[----:B------:R-:W-:Y:S01]  /*1d40*/  R2UR UR29, R39 ;  /* 0x00000000271d72ca */ /* 0x000fe200000e0000 */
[----:B------:R-:W-:Y:S01]  /*1d50*/  UMOV UR9, UR13 ;  /* 0x0000000d00097c82 */ /* 0x000fe20008000000 */
[----:B------:R-:W-:Y:S01]  /*1d60*/  R2UR UR26, R36 ;  /* 0x00000000241a72ca */ /* 0x000fe200000e0000 */
[----:B------:R-:W-:Y:S01]  /*1d70*/  VIADD R18, R8, 0x30800 ;  /* 0x0003080008127836 */ /* 0x000fe20000000000 */
[----:B------:R-:W-:Y:S01]  /*1d80*/  R2UR UR27, R37 ;  /* 0x00000000251b72ca */ /* 0x000fe200000e0000 */
[----:B------:R-:W-:Y:S01]  /*1d90*/  UMOV UR21, UR13 ;  /* 0x0000000d00157c82 */ /* 0x000fe20008000000 */
[----:B------:R-:W-:Y:S01]  /*1da0*/  R2UR UR20, R19 ;  /* 0x00000000131472ca */ /* 0x000fe200000e0000 */
[----:B------:R1:W-:Y:S01]  /*1db0*/  UTMALDG.2D [UR12], [UR30], desc[UR6] ;  /* 0x0000060c1e0075b4 */ /* 0x0003e20008009000 */
[----:B------:R-:W-:Y:S01]  /*1dc0*/  R2UR UR24, R34 ;  /* 0x00000000221872ca */ /* 0x000fe200000e0000 */
[----:B------:R-:W-:Y:S01]  /*1dd0*/  UMOV UR22, UR15 ;  /* 0x0000000f00167c82 */ /* 0x000fe20008000000 */
[----:B------:R-:W-:Y:S01]  /*1de0*/  R2UR UR25, R35 ;  /* 0x00000000231972ca */ /* 0x000fe200000e0000 */
[----:B------:R-:W-:Y:S01]  /*1df0*/  IMAD.MOV.U32 R31, RZ, RZ, 0xb580 ;  /* 0x0000b580ff1f7424 */ /* 0x000fe200078e00ff */
[----:B------:R-:W-:Y:S01]  /*1e00*/  R2UR UR18, R0 ;  /* 0x00000000001272ca */ /* 0x000fe200000e0000 */
[----:B------:R-:W-:Y:S01]  /*1e10*/  UMOV UR17, UR13 ;  /* 0x0000000d00117c82 */ /* 0x000fe20008000000 */
[----:B------:R-:W-:Y:S01]  /*1e20*/  R2UR UR16, R18 ;  /* 0x00000000121072ca */ /* 0x000fe200000e0000 */
[C---:B------:R-:W-:Y:S02]  /*1e30*/  VIADD R29, R8.reuse, 0x31808 ;  /* 0x00031808081d7836 */ /* 0x040fe40000000000 */
[C---:B------:R-:W-:Y:S02]  /*1e40*/  VIADD R30, R8.reuse, 0x8000 ;  /* 0x00008000081e7836 */ /* 0x040fe40000000000 */
[----:B------:R-:W-:Y:S02]  /*1e50*/  VIADD R28, R8, 0x1b000 ;  /* 0x0001b000081c7836 */ /* 0x000fe40000000000 */
[C---:B--2---:R-:W-:Y:S01]  /*1e60*/  IMAD R3, R5.reuse, 0x1c00, R0 ;  /* 0x00001c0005037824 */ /* 0x044fe200078e0200 */
[----:B------:R-:W-:Y:S02]  /*1e70*/  ISETP.GT.AND P0, PT, R5, RZ, PT ;  /* 0x000000ff0500720c */ /* 0x000fe40003f04270 */
[----:B------:R-:W-:Y:S02]  /*1e80*/  VIMNMX R21, PT, PT, RZ, R5, !PT ;  /* 0x00000005ff157248 */ /* 0x000fe40007fe0100 */
[----:B------:R-:W-:Y:S02]  /*1e90*/  SEL R32, R3, R0, P0 ;  /* 0x0000000003207207 */ /* 0x000fe40000000000 */
[----:B------:R-:W-:Y:S02]  /*1ea0*/  R2UR UR19, R21 ;  /* 0x00000000151372ca */ /* 0x000fe400000e0000 */
[----:B------:R-:W-:Y:S11]  /*1eb0*/  R2UR UR11, R32 ;  /* 0x00000000200b72ca */ /* 0x000ff600000e0000 */
[----:B------:R-:W-:Y:S02]  /*1ec0*/  USHF.L.U32 UR19, UR19, 0x2, URZ ;  /* 0x0000000213137899 */ /* 0x000fe400080006ff */
[----:B------:R1:W-:Y:S01]  /*1ed0*/  UTMALDG.2D [UR8], [UR28], desc[UR6] ;  /* 0x000006081c0075b4 */ /* 0x0003e20008009000 */
[----:B------:R1:W-:Y:S06]  /*1ee0*/  UTMALDG.2D [UR20], [UR26], desc[UR6] ;  /* 0x000006141a0075b4 */ /* 0x0003ec0008009000 */
[----:B------:R1:W-:Y:S01]  /*1ef0*/  UTMALDG.2D [UR16], [UR24], desc[UR6] ;  /* 0x00000610180075b4 */ /* 0x0003e20008009000 */
[----:B------:R1:W-:Y:S01]  /*1f00*/  SYNCS.ARRIVE.TRANS64 RZ, [R8+URZ+0x31800], R31 ;  /* 0x0318001f08ff79a7 */ /* 0x0003e200080000ff */
[----:B------:R-:W2:Y:S02]  /*1f10*/  SYNCS.PHASECHK.TRANS64.TRYWAIT P0, [R8+URZ+0x31828], R11 ;  /* 0x0318280b080075a7 */ /* 0x000ea400080011ff */
[----:B-12---:R-:W-:Y:S05]  /*1f20*/  @!P0 BRA `(.L_x_26) ;  /* 0x0000003400548947 */ /* 0x006fea0003800000 */
.L_x_79:
[----:B------:R-:W-:Y:S01]  /*1f30*/  R2UR UR9, R29 ;  /* 0x000000001d0972ca */ /* 0x000fe200000e0000 */
[----:B------:R-:W-:Y:S01]  /*1f40*/  UMOV UR14, 0x0 ;  /* 0x00000000000e7882 */ /* 0x000fe20000000000 */
[----:B------:R-:W-:Y:S01]  /*1f50*/  R2UR UR16, R40 ;  /* 0x00000000281072ca */ /* 0x000fe200000e0000 */
[----:B------:R-:W-:Y:S01]  /*1f60*/  UMOV UR15, 0x10000000 ;  /* 0x10000000000f7882 */ /* 0x000fe20000000000 */
[----:B------:R-:W-:Y:S01]  /*1f70*/  R2UR UR17, R41 ;  /* 0x00000000291172ca */ /* 0x000fe200000e0000 */
[----:B------:R-:W-:Y:S01]  /*1f80*/  UMOV UR10, 0x80 ;  /* 0x00000080000a7882 */ /* 0x000fe20000000000 */
[----:B------:R-:W-:Y:S01]  /*1f90*/  R2UR UR11, R9 ;  /* 0x00000000090b72ca */ /* 0x000fe200000e0000 */
[----:B------:R-:W-:Y:S01]  /*1fa0*/  IMAD.MOV.U32 R27, RZ, RZ, 0xb000 ;  /* 0x0000b000ff1b7424 */ /* 0x000fe200078e00ff */
[----:B------:R-:W-:Y:S01]  /*1fb0*/  R2UR UR8, R30 ;  /* 0x000000001e0872ca */ /* 0x000fe200000e0000 */
[----:B------:R-:W-:Y:S01]  /*1fc0*/  UMOV UR6, 0x80 ;  /* 0x0000008000067882 */ /* 0x000fe20000000000 */
[----:B------:R-:W-:Y:S01]  /*1fd0*/  R2UR UR12, R38 ;  /* 0x00000000260c72ca */ /* 0x000fe200000e0000 */
[----:B------:R-:W-:Y:S01]  /*1fe0*/  VIADD R25, R8, 0x31810 ;  /* 0x0003181008197836 */ /* 0x000fe20000000000 */
[----:B------:R-:W-:Y:S01]  /*1ff0*/  R2UR UR13, R39 ;  /* 0x00000000270d72ca */ /* 0x000fe200000e0000 */
[----:B------:R-:W-:Y:S01]  /*2000*/  UMOV UR5, UR9 ;  /* 0x0000000900057c82 */ /* 0x000fe20008000000 */
[----:B------:R-:W-:Y:S01]  /*2010*/  R2UR UR7, R32 ;  /* 0x00000000200772ca */ /* 0x000fe200000e0000 */
[----:B------:R-:W-:Y:S01]  /*2020*/  VIADD R24, R8, 0x22000 ;  /* 0x0002200008187836 */ /* 0x000fe20000000000 */
[----:B------:R-:W-:Y:S01]  /*2030*/  R2UR UR4, R28 ;  /* 0x000000001c0472ca */ /* 0x000fe200000e0000 */
[----:B------:R-:W-:Y:S04]  /*2040*/  VIADD R26, R8, 0xc000 ;  /* 0x0000c000081a7836 */ /* 0x000fe80000000000 */
[----:B------:R2:W-:Y:S08]  /*2050*/  UTMALDG.2D [UR8], [UR16], desc[UR14] ;  /* 0x00000e08100075b4 */ /* 0x0005f00008009000 */
[----:B------:R2:W-:Y:S01]  /*2060*/  UTMALDG.2D [UR4], [UR12], desc[UR14] ;  /* 0x00000e040c0075b4 */ /* 0x0005e20008009000 */
[----:B------:R2:W-:Y:S01]  /*2070*/  SYNCS.ARRIVE.TRANS64 RZ, [R8+URZ+0x31808], R27 ;  /* 0x0318081b08ff79a7 */ /* 0x0005e200080000ff */
[----:B------:R-:W3:Y:S02]  /*2080*/  SYNCS.PHASECHK.TRANS64.TRYWAIT P0, [R8+URZ+0x31830], R11 ;  /* 0x0318300b080075a7 */ /* 0x000ee400080011ff */
[----:B--23--:R-:W-:Y:S05]  /*2090*/  @!P0 BRA `(.L_x_27) ;  /* 0x0000003400148947 */ /* 0x00cfea0003800000 */
.L_x_80:
[----:B------:R-:W-:Y:S01]  /*20a0*/  R2UR UR9, R25 ;  /* 0x00000000190972ca */ /* 0x000fe200000e0000 */
[----:B------:R-:W-:Y:S01]  /*20b0*/  UMOV UR14, 0x0 ;  /* 0x00000000000e7882 */ /* 0x000fe20000000000 */
[----:B------:R-:W-:Y:S01]  /*20c0*/  R2UR UR16, R40 ;  /* 0x00000000281072ca */ /* 0x000fe200000e0000 */
[----:B------:R-:W-:Y:S01]  /*20d0*/  UMOV UR15, 0x10000000 ;  /* 0x10000000000f7882 */ /* 0x000fe20000000000 */
[----:B------:R-:W-:Y:S01]  /*20e0*/  R2UR UR17, R41 ;  /* 0x00000000291172ca */ /* 0x000fe200000e0000 */
[----:B------:R-:W-:Y:S01]  /*20f0*/  UMOV UR10, 0x100 ;  /* 0x00000100000a7882 */ /* 0x000fe20000000000 */
[----:B------:R-:W-:Y:S01]  /*2100*/  R2UR UR11, R9 ;  /* 0x00000000090b72ca */ /* 0x000fe200000e0000 */
[----:B------:R-:W-:Y:S01]  /*2110*/  UMOV UR6, 0x100 ;  /* 0x0000010000067882 */ /* 0x000fe20000000000 */
[----:B------:R-:W-:Y:S01]  /*2120*/  R2UR UR8, R26 ;  /* 0x000000001a0872ca */ /* 0x000fe200000e0000 */
[----:B------:R-:W-:Y:S01]  /*2130*/  VIADD R4, R8, 0x31818 ;  /* 0x0003181808047836 */ /* 0x000fe20000000000 */
[----:B------:R-:W-:Y:S01]  /*2140*/  R2UR UR12, R38 ;  /* 0x00000000260c72ca */ /* 0x000fe200000e0000 */
[----:B------:R-:W-:Y:S01]  /*2150*/  VIADD R3, R8, 0x29000 ;  /* 0x0002900008037836 */ /* 0x000fe20000000000 */
[----:B------:R-:W-:Y:S01]  /*2160*/  R2UR UR13, R39 ;  /* 0x00000000270d72ca */ /* 0x000fe200000e0000 */
[----:B------:R-:W-:Y:S01]  /*2170*/  UMOV UR5, UR9 ;  /* 0x0000000900057c82 */ /* 0x000fe20008000000 */
[----:B------:R-:W-:Y:S01]  /*2180*/  R2UR UR7, R32 ;  /* 0x00000000200772ca */ /* 0x000fe200000e0000 */
[----:B-1----:R-:W-:Y:S01]  /*2190*/  VIADD R5, R8, 0x10000 ;  /* 0x0001000008057836 */ /* 0x002fe20000000000 */
[----:B------:R-:W-:Y:S05]  /*21a0*/  R2UR UR4, R24 ;  /* 0x00000000180472ca */ /* 0x000fea00000e0000 */
[----:B------:R1:W-:Y:S08]  /*21b0*/  UTMALDG.2D [UR8], [UR16], desc[UR14] ;  /* 0x00000e08100075b4 */ /* 0x0003f00008009000 */
[----:B------:R1:W-:Y:S01]  /*21c0*/  UTMALDG.2D [UR4], [UR12], desc[UR14] ;  /* 0x00000e040c0075b4 */ /* 0x0003e20008009000 */
[----:B------:R1:W-:Y:S01]  /*21d0*/  SYNCS.ARRIVE.TRANS64 RZ, [R8+URZ+0x31810], R27 ;  /* 0x0318101b08ff79a7 */ /* 0x0003e200080000ff */
[----:B------:R-:W2:Y:S02]  /*21e0*/  SYNCS.PHASECHK.TRANS64.TRYWAIT P0, [R8+URZ+0x31838], R11 ;  /* 0x0318380b080075a7 */ /* 0x000ea400080011ff */
[----:B-12---:R-:W-:Y:S05]  /*21f0*/  @!P0 BRA `(.L_x_28) ;  /* 0x0000003000d88947 */ /* 0x006fea0003800000 */
.L_x_81:
        /* <DEDUP_REMOVED lines=8> */
[----:B------:R-:W-:Y:S02]  /*2280*/  R2UR UR8, R5 ;  /* 0x00000000050872ca */ /* 0x000fe400000e0000 */
[----:B------:R-:W-:Y:S02]  /*2290*/  R2UR UR12, R38 ;  /* 0x00000000260c72ca */ /* 0x000fe400000e0000 */
[----:B------:R-:W-:Y:S01]  /*22a0*/  R2UR UR13, R39 ;  /* 0x00000000270d72ca */ /* 0x000fe200000e0000 */
[----:B------:R-:W-:Y:S01]  /*22b0*/  UMOV UR5, UR9 ;  /* 0x0000000900057c82 */ /* 0x000fe20008000000 */
[----:B------:R-:W-:Y:S02]  /*22c0*/  R2UR UR7, R32 ;  /* 0x00000000200772ca */ /* 0x000fe400000e0000 */
[----:B------:R-:W-:Y:S05]  /*22d0*/  R2UR UR4, R3 ;  /* 0x00000000030472ca */ /* 0x000fea00000e0000 */
[----:B------:R2:W-:Y:S08]  /*22e0*/  UTMALDG.2D [UR8], [UR16], desc[UR14] ;  /* 0x00000e08100075b4 */ /* 0x0005f00008009000 */
[----:B------:R2:W-:Y:S01]  /*22f0*/  UTMALDG.2D [UR4], [UR12], desc[UR14] ;  /* 0x00000e040c0075b4 */ /* 0x0005e20008009000 */
[----:B------:R2:W-:Y:S01]  /*2300*/  SYNCS.ARRIVE.TRANS64 RZ, [R8+URZ+0x31818], R27 ;  /* 0x0318181b08ff79a7 */ /* 0x0005e200080000ff */
[----:B------:R-:W3:Y:S02]  /*2310*/  SYNCS.PHASECHK.TRANS64.TRYWAIT P0, [R8+URZ+0x31820], RZ ;  /* 0x031820ff080075a7 */ /* 0x000ee400080011ff */
[----:B--23--:R-:W-:Y:S05]  /*2320*/  @!P0 BRA `(.L_x_29) ;  /* 0x0000003000a88947 */ /* 0x00cfea0003800000 */
.L_x_82:
        /* <DEDUP_REMOVED lines=11> */
[----:B------:R-:W-:Y:S01]  /*23e0*/  R2UR UR27, R39 ;  /* 0x00000000271b72ca */ /* 0x000fe200000e0000 */
[----:B------:R-:W-:Y:S01]  /*23f0*/  UMOV UR5, UR9 ;  /* 0x0000000900057c82 */ /* 0x000fe20008000000 */
[----:B------:R-:W-:Y:S01]  /*2400*/  R2UR UR4, R14 ;  /* 0x000000000e0472ca */ /* 0x000fe200000e0000 */
[----:B------:R-:W-:Y:S01]  /*2410*/  UMOV UR17, UR9 ;  /* 0x0000000900117c82 */ /* 0x000fe20008000000 */
[----:B------:R-:W-:Y:S01]  /*2420*/  R2UR UR7, R32 ;  /* 0x00000000200772ca */ /* 0x000fe200000e0000 */
[----:B------:R-:W-:Y:S01]  /*2430*/  UMOV UR13, UR9 ;  /* 0x00000009000d7c82 */ /* 0x000fe20008000000 */
[----:B------:R-:W-:Y:S02]  /*2440*/  R2UR UR15, R21 ;  /* 0x00000000150f72ca */ /* 0x000fe400000e0000 */
[----:B------:R-:W-:Y:S01]  /*2450*/  R2UR UR22, R36 ;  /* 0x00000000241672ca */ /* 0x000fe200000e0000 */
[----:B------:R3:W-:Y:S01]  /*2460*/  UTMALDG.2D [UR8], [UR28], desc[UR24] ;  /* 0x000018081c0075b4 */ /* 0x0007e20008009000 */
[----:B------:R-:W-:Y:S01]  /*2470*/  R2UR UR23, R37 ;  /* 0x00000000251772ca */ /* 0x000fe200000e0000 */
[----:B------:R-:W-:Y:S01]  /*2480*/  UMOV UR18, UR11 ;  /* 0x0000000b00127c82 */ /* 0x000fe20008000000 */
[----:B------:R-:W-:Y:S02]  /*2490*/  R2UR UR16, R19 ;  /* 0x00000000131072ca */ /* 0x000fe400000e0000 */
[----:B------:R-:W-:Y:S02]  /*24a0*/  R2UR UR20, R34 ;  /* 0x00000000221472ca */ /* 0x000fe400000e0000 */
[----:B------:R-:W-:Y:S01]  /*24b0*/  R2UR UR21, R35 ;  /* 0x00000000231572ca */ /* 0x000fe200000e0000 */
[----:B------:R3:W-:Y:S01]  /*24c0*/  UTMALDG.2D [UR4], [UR26], desc[UR24] ;  /* 0x000018041a0075b4 */ /* 0x0007e20008009000 */
[----:B------:R-:W-:Y:S01]  /*24d0*/  R2UR UR12, R18 ;  /* 0x00000000120c72ca */ /* 0x000fe200000e0000 */
[----:B------:R-:W-:Y:S01]  /*24e0*/  ULEA UR15, UR15, 0x1, 0x2 ;  /* 0x000000010f0f7891 */ /* 0x000fe2000f8e10ff */
[----:B------:R-:W-:Y:S05]  /*24f0*/  R2UR UR14, R0 ;  /* 0x00000000000e72ca */ /* 0x000fea00000e0000 */
[----:B------:R3:W-:Y:S08]  /*2500*/  UTMALDG.2D [UR16], [UR22], desc[UR24] ;  /* 0x00001810160075b4 */ /* 0x0007f00008009000 */
[----:B------:R3:W-:Y:S01]  /*2510*/  UTMALDG.2D [UR12], [UR20], desc[UR24] ;  /* 0x0000180c140075b4 */ /* 0x0007e20008009000 */
[----:B------:R3:W-:Y:S01]  /*2520*/  SYNCS.ARRIVE.TRANS64 RZ, [R8+URZ+0x31800], R31 ;  /* 0x0318001f08ff79a7 */ /* 0x0007e200080000ff */
[----:B------:R-:W4:Y:S02]  /*2530*/  SYNCS.PHASECHK.TRANS64.TRYWAIT P0, [R8+URZ+0x31828], RZ ;  /* 0x031828ff080075a7 */ /* 0x000f2400080011ff */
[----:B---34-:R-:W-:Y:S05]  /*2540*/  @!P0 BRA `(.L_x_30) ;  /* 0x0000003000348947 */ /* 0x018fea0003800000 */
.L_x_83:
        /* <DEDUP_REMOVED lines=17> */
[----:B------:R-:W5:Y:S02]  /*2660*/  SYNCS.PHASECHK.TRANS64.TRYWAIT P0, [R8+URZ+0x31830], RZ ;  /* 0x031830ff080075a7 */ /* 0x000f6400080011ff */
[----:B----45:R-:W-:Y:S05]  /*2670*/  @!P0 BRA `(.L_x_31) ;  /* 0x0000002c00fc8947 */ /* 0x030fea0003800000 */
.L_x_84:
        /* <DEDUP_REMOVED lines=18> */
[----:B-1---5:R-:W-:Y:S05]  /*27a0*/  @!P0 BRA `(.L_x_32) ;  /* 0x0000002c00c48947 */ /* 0x022fea0003800000 */
.L_x_85:
        /* <DEDUP_REMOVED lines=17> */
[----:B------:R-:W5:Y:S02]  /*28c0*/  SYNCS.PHASECHK.TRANS64.TRYWAIT P0, [R8+URZ+0x31820], R11 ;  /* 0x0318200b080075a7 */ /* 0x000f6400080011ff */
[----:B-1---5:R-:W-:Y:S05]  /*28d0*/  @!P0 BRA `(.L_x_33) ;  /* 0x0000002c008c8947 */ /* 0x022fea0003800000 */
.L_x_86:
        /* <DEDUP_REMOVED lines=32> */
[----:B------:R-:W5:Y:S02]  /*2ae0*/  SYNCS.PHASECHK.TRANS64.TRYWAIT P0, [R8+URZ+0x31828], R11 ;  /* 0x0318280b080075a7 */ /* 0x000f6400080011ff */
[----:B-1---5:R-:W-:Y:S05]  /*2af0*/  @!P0 BRA `(.L_x_34) ;  /* 0x0000002c00208947 */ /* 0x022fea0003800000 */
.L_x_87:
        /* <DEDUP_REMOVED lines=19> */
.L_x_88:
        /* <DEDUP_REMOVED lines=19> */
.L_x_89:
        /* <DEDUP_REMOVED lines=19> */
.L_x_90:
        /* <DEDUP_REMOVED lines=32> */
[----:B------:R-:W5:Y:S02]  /*3090*/  SYNCS.PHASECHK.TRANS64.TRYWAIT P0, [R8+URZ+0x31828], RZ ;  /* 0x031828ff080075a7 */ /* 0x000f6400080011ff */
[----:B-1---5:R-:W-:Y:S05]  /*30a0*/  @!P0 BRA `(.L_x_38) ;  /* 0x00000028001c8947 */ /* 0x022fea0003800000 */
.L_x_91:
        /* <DEDUP_REMOVED lines=19> */
.L_x_92:
        /* <DEDUP_REMOVED lines=19> */
.L_x_93:
        /* <DEDUP_REMOVED lines=10> */
[----:B------:R-:W-:Y:S02]  /*33b0*/  R2UR UR12, R38 ;  /* 0x00000000260c72ca */ /* 0x000fe400000e0000 */
[----:B------:R-:W-:Y:S02]  /*33c0*/  R2UR UR13, R39 ;  /* 0x00000000270d72ca */ /* 0x000fe400000e0000 */
[----:B------:R-:W-:Y:S02]  /*33d0*/  R2UR UR4, R3 ;  /* 0x00000000030472ca */ /* 0x000fe400000e0000 */
[----:B------:R-:W-:Y:S01]  /*33e0*/  R2UR UR7, R32 ;  /* 0x00000000200772ca */ /* 0x000fe200000e0000 */
[----:B------:R-:W-:Y:S01]  /*33f0*/  UMOV UR5, UR9 ;  /* 0x0000000900057c82 */ /* 0x000fe20008000000 */
[----:B------:R-:W-:Y:S03]  /*3400*/  ISETP.NE.AND P0, PT, R10, 0x1, PT ;  /* 0x000000010a00780c */ /* 0x000fe60003f05270 */
[----:B------:R1:W-:Y:S08]  /*3410*/  UTMALDG.2D [UR8], [UR16], desc[UR14] ;  /* 0x00000e08100075b4 */ /* 0x0003f00008009000 */
[----:B------:R1:W-:Y:S01]  /*3420*/  UTMALDG.2D [UR4], [UR12], desc[UR14] ;  /* 0x00000e040c0075b4 */ /* 0x0003e20008009000 */
[----:B------:R1:W-:Y:S02]  /*3430*/  SYNCS.ARRIVE.TRANS64 RZ, [R8+URZ+0x31818], R27 ;  /* 0x0318181b08ff79a7 */ /* 0x0003e400080000ff */
[----:B-1----:R-:W-:Y:S05]  /*3440*/  @!P0 EXIT ;  /* 0x000000000000894d */ /* 0x002fea0003800000 */
[----:B------:R-:W-:Y:S02]  /*3450*/  IADD3 R12, PT, PT, R12, 0x97, RZ ;  /* 0x000000970c0c7810 */ /* 0x000fe40007ffe0ff */
[----:B------:R-:W-:Y:S01]  /*3460*/  IADD3 R13, PT, PT, R13, 0x97, RZ ;  /* 0x000000970d0d7810 */ /* 0x000fe20007ffe0ff */
[----:B------:R-:W-:Y:S06]  /*3470*/  BRA `(.L_x_41) ;  /* 0xffffffe400687947 */ /* 0x000fec000383ffff */
.L_x_13:
[----:B------:R-:W-:-:S04]  /*3480*/  LOP3.LUT R3, R21, 0xfffffffc, RZ, 0xc0, !PT ;  /* 0xfffffffc15037812 */ /* 0x000fc800078ec0ff */
[----:B------:R-:W-:-:S13]  /*3490*/  ISETP.NE.AND P0, PT, R3, 0x4, PT ;  /* 0x000000040300780c */ /* 0x000fda0003f05270 */
[----:B-1----:R-:W-:Y:S05]  /*34a0*/  @P0 EXIT ;  /* 0x000000000000094d */ /* 0x002fea0003800000 */
[----:B------:R-:W1:Y:S01]  /*34b0*/  S2R R3, SR_CgaCtaId ;  /* 0x0000000000037919 */ /* 0x000e620000008800 */
[----:B------:R-:W-:-:S04]  /*34c0*/  MOV R6, 0x400 ;  /* 0x0000040000067802 */ /* 0x000fc80000000f00 */
[----:B-1----:R-:W-:-:S05]  /*34d0*/  LEA R3, R3, R6, 0x18 ;  /* 0x0000000603037211 */ /* 0x002fca00078ec0ff */
[----:B------:R-:W1:Y:S02]  /*34e0*/  LDS R5, [R3+0x31880] ;  /* 0x0318800003057984 */ /* 0x000e640000000800 */
[----:B-1----:R-:W-:-:S13]  /*34f0*/  ISETP.NE.AND P0, PT, R5, RZ, PT ;  /* 0x000000ff0500720c */ /* 0x002fda0003f05270 */
[----:B------:R-:W-:Y:S05]  /*3500*/  @!P0 BRA `(.L_x_42) ;  /* 0x0000000000048947 */ /* 0x000fea0003800000 */
[----:B------:R-:W-:Y:S05]  /*3510*/  BPT.TRAP 0x1 ;  /* 0x000000040000795c */ /* 0x000fea0000300000 */
.L_x_42:
[----:B------:R-:W1:Y:S01]  /*3520*/  S2UR UR4, SR_CTAID.X ;  /* 0x00000000000479c3 */ /* 0x000e620000002500 */
[----:B------:R-:W-:Y:S02]  /*3530*/  IADD3 R21, PT, PT, R21, -0x4, RZ ;  /* 0xfffffffc15157810 */ /* 0x000fe40007ffe0ff */
[----:B-1----:R-:W-:-:S13]  /*3540*/  ISETP.LE.U32.AND P0, PT, R0, UR4, PT ;  /* 0x0000000400007c0c */ /* 0x002fda000bf03070 */
[----:B------:R-:W-:Y:S05]  /*3550*/  @P0 BRA `(.L_x_43) ;  /* 0x0000001800b80947 */ /* 0x000fea0003800000 */
[----:B------:R-:W-:Y:S01]  /*3560*/  IMAD.U32 R32, RZ, RZ, UR4 ;  /* 0x00000004ff207e24 */ /* 0x000fe2000f8e00ff */
[----:B------:R-:W-:Y:S01]  /*3570*/  MOV R22, 0xffffffff ;  /* 0xffffffff00167802 */ /* 0x000fe20000000f00 */
[----:B------:R-:W-:Y:S02]  /*3580*/  IMAD.SHL.U32 R4, R4, 0x4, RZ ;  /* 0x0000000404047824 */ /* 0x000fe400078e00ff */
[----:B------:R-:W-:Y:S01]  /*3590*/  IMAD.SHL.U32 R31, R21, 0x800, RZ ;  /* 0x00000800151f7824 */ /* 0x000fe200078e00ff */
[----:B------:R-:W-:Y:S01]  /*35a0*/  LOP3.LUT R23, RZ, R32, RZ, 0x33, !PT ;  /* 0x00000020ff177212 */ /* 0x000fe200078e33ff */
[C---:B------:R-:W-:Y:S01]  /*35b0*/  VIADD R28, R4.reuse, 0x1 ;  /* 0x00000001041c7836 */ /* 0x040fe20000000000 */
[----:B------:R-:W-:Y:S01]  /*35c0*/  SHF.R.U32.HI R30, RZ, 0x3, R4 ;  /* 0x00000003ff1e7819 */ /* 0x000fe20000011604 */
[----:B------:R-:W-:Y:S01]  /*35d0*/  IMAD.MOV.U32 R24, RZ, RZ, RZ ;  /* 0x000000ffff187224 */ /* 0x000fe200078e00ff */
[----:B------:R-:W-:Y:S01]  /*35e0*/  IADD3 R26, PT, PT, R4, 0x3, RZ ;  /* 0x00000003041a7810 */ /* 0x000fe20007ffe0ff */
[----:B------:R-:W-:Y:S01]  /*35f0*/  IMAD.IADD R23, R0, 0x1, R23 ;  /* 0x0000000100177824 */ /* 0x000fe200078e0217 */
[----:B------:R-:W-:Y:S01]  /*3600*/  LOP3.LUT R5, R30, 0x3, RZ, 0xc0, !PT ;  /* 0x000000031e057812 */ /* 0x000fe200078ec0ff */
[----:B------:R-:W-:Y:S01]  /*3610*/  VIADD R0, R4, 0x2 ;  /* 0x0000000204007836 */ /* 0x000fe20000000000 */
[----:B------:R-:W-:Y:S01]  /*3620*/  PRMT R25, R32, 0x7610, R25 ;  /* 0x0000761020197816 */ /* 0x000fe20000000019 */
[----:B------:R-:W-:Y:S01]  /*3630*/  IMAD.HI.U32 R23, R23, 0x36406c81, RZ ;  /* 0x36406c8117177827 */ /* 0x000fe200078e00ff */
[----:B------:R-:W-:-:S02]  /*3640*/  LOP3.LUT R28, R5, 0x5, R28, 0x78, !PT ;  /* 0x00000005051c7812 */ /* 0x000fc400078e781c */
[C---:B------:R-:W-:Y:S02]  /*3650*/  LOP3.LUT R27, R5.reuse, 0x6, R0, 0x78, !PT ;  /* 0x00000006051b7812 */ /* 0x040fe400078e7800 */
[----:B------:R-:W-:Y:S02]  /*3660*/  SHF.R.U32.HI R23, RZ, 0x5, R23 ;  /* 0x00000005ff177819 */ /* 0x000fe40000011617 */
[C---:B------:R-:W-:Y:S02]  /*3670*/  LOP3.LUT R29, R5.reuse, 0x4, R4, 0xf8, !PT ;  /* 0x00000004051d7812 */ /* 0x040fe400078ef804 */
[----:B------:R-:W-:Y:S01]  /*3680*/  LOP3.LUT R26, R5, 0x7, R26, 0x78, !PT ;  /* 0x00000007051a7812 */ /* 0x000fe200078e781a */
[----:B------:R-:W-:-:S07]  /*3690*/  IMAD.MOV R23, RZ, RZ, -R23 ;  /* 0x000000ffff177224 */ /* 0x000fce00078e0a17 */
.L_x_66:
[----:B------:R-:W-:Y:S01]  /*36a0*/  VIADD R22, R22, 0x1 ;  /* 0x0000000116167836 */ /* 0x000fe20000000000 */
[----:B------:R-:W-:Y:S05]  /*36b0*/  YIELD ;  /* 0x0000000000007946 */ /* 0x000fea0003800000 */
[----:B--2---:R-:W-:Y:S01]  /*36c0*/  IMAD.SHL.U32 R20, R22, 0x8, RZ ;  /* 0x0000000816147824 */ /* 0x004fe200078e00ff */
[----:B------:R-:W-:Y:S01]  /*36d0*/  SHF.R.U32.HI R5, RZ, 0x1, R22 ;  /* 0x00000001ff057819 */ /* 0x000fe20000011616 */
[----:B------:R-:W-:Y:S01]  /*36e0*/  VIADD R23, R23, 0x1 ;  /* 0x0000000117177836 */ /* 0x000fe20000000000 */
[----:B------:R-:W-:Y:S02]  /*36f0*/  SHF.R.U32.HI R35, RZ, 0x5, R32 ;  /* 0x00000005ff237819 */ /* 0x000fe40000011620 */
[----:B------:R-:W-:-:S02]  /*3700*/  LOP3.LUT R20, R20, 0x8, RZ, 0xc0, !PT ;  /* 0x0000000814147812 */ /* 0x000fc400078ec0ff */
[----:B------:R-:W-:Y:S02]  /*3710*/  LOP3.LUT R5, R5, 0x1, RZ, 0xc0, !PT ;  /* 0x0000000105057812 */ /* 0x000fe400078ec0ff */
[----:B------:R-:W-:Y:S01]  /*3720*/  ISETP.NE.AND P1, PT, R21, RZ, PT ;  /* 0x000000ff1500720c */ /* 0x000fe20003f25270 */
[----:B------:R-:W-:Y:S01]  /*3730*/  IMAD.IADD R20, R3, 0x1, R20 ;  /* 0x0000000103147824 */ /* 0x000fe200078e0214 */
[----:B------:R-:W-:Y:S01]  /*3740*/  ISETP.NE.AND P0, PT, R23, 0x1, PT ;  /* 0x000000011700780c */ /* 0x000fe20003f05270 */
[----:B------:R-:W-:Y:S01]  /*3750*/  IMAD.U32 R5, R5, -0x80000000, RZ ;  /* 0x8000000005057824 */ /* 0x000fe200078e00ff */
[----:B------:R-:W-:-:S03]  /*3760*/  LOP3.LUT R35, R35, 0x7fffff0, RZ, 0xc0, !PT ;  /* 0x07fffff023237812 */ /* 0x000fc600078ec0ff */
[----:B------:R-:W1:Y:S02]  /*3770*/  SYNCS.PHASECHK.TRANS64.TRYWAIT P2, [R20+URZ+0x31860], R5 ;  /* 0x03186005140075a7 */ /* 0x000e6400080411ff */
[----:B-1----:R-:W-:Y:S06]  /*3780*/  @!P2 BRA `(.L_x_44) ;  /* 0x0000002000a0a947 */ /* 0x002fec0003800000 */
.L_x_95:
[----:B------:R-:W-:Y:S01]  /*3790*/  NOP ;  /* 0x0000000000007918 */ /* 0x000fe20000000000 */
[----:B------:R-:W-:Y:S02]  /*37a0*/  LOP3.LUT R34, R25, 0x1ff, RZ, 0xc0, !PT ;  /* 0x000001ff19227812 */ /* 0x000fe400078ec0ff */
[----:B------:R-:W-:Y:S02]  /*37b0*/  LOP3.LUT R6, R22, 0x1, RZ, 0xc0, !PT ;  /* 0x0000000116067812 */ /* 0x000fe400078ec0ff */
[----:B------:R-:W-:Y:S01]  /*37c0*/  VIADDMNMX.U32 R39, R2, -R35, 0x10, PT ;  /* 0x0000001002277446 */ /* 0x000fe20003800823 */
[----:B------:R-:W-:Y:S05]  /*37d0*/  @P1 BRA `(.L_x_45) ;  /* 0x0000000000041947 */ /* 0x000fea0003800000 */
[----:B------:R-:W-:-:S04]  /*37e0*/  DEPBAR.LE SB0, 0x1 ;  /* 0x000080400000791a */ /* 0x000fc80000000000 */
.L_x_45:
[----:B------:R-:W-:Y:S02]  /*37f0*/  MOV R4, 0x3810 ;  /* 0x0000381000047802 */ /* 0x000fe40000000f00 */
[----:B-1----:R-:W-:Y:S05]  /*3800*/  CALL.REL.NOINC `($__internal_3_$__cuda_sm20_div_u16) ;  /* 0x0000002000bc7944 */ /* 0x002fea0003c00000 */
[----:B------:R-:W-:Y:S05]  /*3810*/  WARPSYNC.ALL ;  /* 0x0000000000007948 */ /* 0x000fea0003800000 */
[----:B------:R-:W-:Y:S01]  /*3820*/  NOP ;  /* 0x0000000000007918 */ /* 0x000fe20000000000 */
[----:B------:R-:W-:Y:S02]  /*3830*/  ISETP.NE.AND P1, PT, R21, RZ, PT ;  /* 0x000000ff1500720c */ /* 0x000fe40003f25270 */
[----:B------:R-:W-:Y:S01]  /*3840*/  R2UR UR7, R6 ;  /* 0x00000000060772ca */ /* 0x000fe200000e0000 */
[----:B------:R-:W-:Y:S01]  /*3850*/  BAR.SYNC.DEFER_BLOCKING 0x8, 0x80 ;  /* 0x0202000000007b1d */ /* 0x000fe20000010000 */
[----:B------:R-:W-:Y:S01]  /*3860*/  IMAD R33, R24, 0x2000, R31 ;  /* 0x0000200018217824 */ /* 0x000fe200078e021f */
[----:B------:R-:W-:-:S02]  /*3870*/  PRMT R40, R0, 0x9910, RZ ;  /* 0x0000991000287816 */ /* 0x000fc400000000ff */
[----:B------:R-:W-:Y:S01]  /*3880*/  LOP3.LUT R0, R0, 0xffff, RZ, 0xc0, !PT ;  /* 0x0000ffff00007812 */ /* 0x000fe200078ec0ff */
[----:B------:R-:W-:-:S04]  /*3890*/  IMAD R33, R30, 0x80, R33 ;  /* 0x000000801e217824 */ /* 0x000fc800078e0221 */
[--C-:B------:R-:W-:Y:S02]  /*38a0*/  IMAD R36, R29, 0x10, R33.reuse ;  /* 0x000000101d247824 */ /* 0x100fe400078e0221 */
[----:B------:R-:W-:Y:S01]  /*38b0*/  IMAD R42, R28, 0x10, R33 ;  /* 0x000000101c2a7824 */ /* 0x000fe200078e0221 */
[----:B------:R-:W-:Y:S01]  /*38c0*/  UIMAD UR7, UR7, 0xe0, URZ ;  /* 0x000000e0070778a4 */ /* 0x000fe2000f8e02ff */
[----:B------:R-:W-:Y:S02]  /*38d0*/  IMAD R0, R0, 0xe0, RZ ;  /* 0x000000e000007824 */ /* 0x000fe400078e02ff */
[----:B------:R-:W-:-:S06]  /*38e0*/  IMAD.IADD R42, R3, 0x1, R42 ;  /* 0x00000001032a7824 */ /* 0x000fcc00078e022a */
[----:B------:R-:W1:Y:S01]  /*38f0*/  LDTM.x8 R12, tmem[UR7] ;  /* 0x00000007000c79ee */ /* 0x000e6200081c0000 */
[----:B------:R-:W-:Y:S01]  /*3900*/  NOP ;  /* 0x0000000000007918 */ /* 0x000fe20000000000 */
[----:B-1----:R-:W1:Y:S01]  /*3910*/  LDTM.x8 R4, tmem[UR7+0x8] ;  /* 0x00000807000479ee */ /* 0x002e6200081c0000 */
[----:B------:R-:W-:Y:S02]  /*3920*/  F2FP.BF16.F32.PACK_AB R12, R13, R12 ;  /* 0x0000000c0d0c723e */ /* 0x000fe400000010ff */
[----:B------:R-:W-:Y:S02]  /*3930*/  F2FP.BF16.F32.PACK_AB R13, R15, R14 ;  /* 0x0000000e0f0d723e */ /* 0x000fe400000010ff */
[----:B------:R-:W-:Y:S01]  /*3940*/  F2FP.BF16.F32.PACK_AB R14, R17, R16 ;  /* 0x00000010110e723e */ /* 0x000fe200000010ff */
[----:B------:R-:W-:Y:S01]  /*3950*/  IMAD.IADD R16, R3, 0x1, R36 ;  /* 0x0000000103107824 */ /* 0x000fe200078e0224 */
[----:B------:R-:W-:Y:S02]  /*3960*/  F2FP.BF16.F32.PACK_AB R15, R19, R18 ;  /* 0x00000012130f723e */ /* 0x000fe400000010ff */
[----:B-1----:R-:W-:-:S02]  /*3970*/  F2FP.BF16.F32.PACK_AB R36, R5, R4 ;  /* 0x000000040524723e */ /* 0x002fc400000010ff */
[----:B------:R-:W-:Y:S01]  /*3980*/  PRMT R5, R39, 0x9910, RZ ;  /* 0x0000991027057816 */ /* 0x000fe200000000ff */
[----:B------:R1:W-:Y:S01]  /*3990*/  STS.128 [R16], R12 ;  /* 0x0000000c10007388 */ /* 0x0003e20000000c00 */
[----:B------:R-:W-:Y:S01]  /*39a0*/  NOP ;  /* 0x0000000000007918 */ /* 0x000fe20000000000 */
[----:B------:R-:W-:Y:S02]  /*39b0*/  F2FP.BF16.F32.PACK_AB R37, R7, R6 ;  /* 0x000000060725723e */ /* 0x000fe400000010ff */
[----:B------:R-:W-:Y:S01]  /*39c0*/  F2FP.BF16.F32.PACK_AB R38, R9, R8 ;  /* 0x000000080926723e */ /* 0x000fe200000010ff */
[----:B------:R-:W-:Y:S01]  /*39d0*/  IMAD R40, R40, R5, RZ ;  /* 0x0000000528287224 */ /* 0x000fe200078e02ff */
[----:B------:R-:W-:-:S03]  /*39e0*/  F2FP.BF16.F32.PACK_AB R39, R11, R10 ;  /* 0x0000000a0b27723e */ /* 0x000fc600000010ff */
[----:B------:R-:W-:Y:S02]  /*39f0*/  IMAD.MOV R40, RZ, RZ, -R40 ;  /* 0x000000ffff287224 */ /* 0x000fe400078e0a28 */
[----:B------:R2:W-:Y:S03]  /*3a00*/  STS.128 [R42], R36 ;  /* 0x000000242a007388 */ /* 0x0005e60000000c00 */
[----:B------:R-:W-:-:S05]  /*3a10*/  PRMT R41, R40, 0x7710, RZ ;  /* 0x0000771028297816 */ /* 0x000fca00000000ff */
[----:B------:R-:W-:-:S05]  /*3a20*/  IMAD.IADD R34, R34, 0x1, R41 ;  /* 0x0000000122227824 */ /* 0x000fca00078e0229 */
[----:B------:R-:W-:-:S05]  /*3a30*/  LOP3.LUT R34, R34, 0xffff, RZ, 0xc0, !PT ;  /* 0x0000ffff22227812 */ /* 0x000fca00078ec0ff */
[----:B------:R-:W-:Y:S01]  /*3a40*/  IMAD.IADD R35, R35, 0x1, R34 ;  /* 0x0000000123237824 */ /* 0x000fe200078e0222 */
[----:B-1----:R-:W1:Y:S01]  /*3a50*/  LDTM.x8 R12, tmem[UR7+0x10] ;  /* 0x00001007000c79ee */ /* 0x002e6200081c0000 */
[----:B------:R-:W-:Y:S01]  /*3a60*/  NOP ;  /* 0x0000000000007918 */ /* 0x000fe20000000000 */
[----:B-1----:R-:W1:Y:S01]  /*3a70*/  LDTM.x8 R4, tmem[UR7+0x18] ;  /* 0x00001807000479ee */ /* 0x002e6200081c0000 */
[----:B------:R-:W-:Y:S02]  /*3a80*/  F2FP.BF16.F32.PACK_AB R12, R13, R12 ;  /* 0x0000000c0d0c723e */ /* 0x000fe400000010ff */
[----:B------:R-:W-:Y:S02]  /*3a90*/  F2FP.BF16.F32.PACK_AB R13, R15, R14 ;  /* 0x0000000e0f0d723e */ /* 0x000fe400000010ff */
[----:B------:R-:W-:Y:S01]  /*3aa0*/  F2FP.BF16.F32.PACK_AB R14, R17, R16 ;  /* 0x00000010110e723e */ /* 0x000fe200000010ff */
[--C-:B------:R-:W-:Y:S01]  /*3ab0*/  IMAD R16, R27, 0x10, R33.reuse ;  /* 0x000000101b107824 */ /* 0x100fe200078e0221 */
[----:B------:R-:W-:Y:S01]  /*3ac0*/  F2FP.BF16.F32.PACK_AB R15, R19, R18 ;  /* 0x00000012130f723e */ /* 0x000fe200000010ff */
[----:B------:R-:W-:Y:S01]  /*3ad0*/  IMAD R18, R26, 0x10, R33 ;  /* 0x000000101a127824 */ /* 0x000fe200078e0221 */
[----:B-1----:R-:W-:Y:S01]  /*3ae0*/  F2FP.BF16.F32.PACK_AB R4, R5, R4 ;  /* 0x000000040504723e */ /* 0x002fe200000010ff */
[----:B------:R-:W-:Y:S01]  /*3af0*/  IMAD.IADD R16, R3, 0x1, R16 ;  /* 0x0000000103107824 */ /* 0x000fe200078e0210 */
[----:B------:R-:W-:Y:S01]  /*3b00*/  F2FP.BF16.F32.PACK_AB R5, R7, R6 ;  /* 0x000000060705723e */ /* 0x000fe200000010ff */
[----:B------:R-:W-:Y:S01]  /*3b10*/  IMAD.IADD R18, R3, 0x1, R18 ;  /* 0x0000000103127824 */ /* 0x000fe200078e0212 */
[----:B------:R-:W-:Y:S01]  /*3b20*/  F2FP.BF16.F32.PACK_AB R6, R9, R8 ;  /* 0x000000080906723e */ /* 0x000fe200000010ff */
[----:B------:R-:W-:Y:S01]  /*3b30*/  IMAD.SHL.U32 R33, R35, 0x80, RZ ;  /* 0x0000008023217824 */ /* 0x000fe200078e00ff */
[----:B------:R-:W-:Y:S01]  /*3b40*/  F2FP.BF16.F32.PACK_AB R7, R11, R10 ;  /* 0x0000000a0b07723e */ /* 0x000fe200000010ff */
[----:B------:R2:W-:Y:S01]  /*3b50*/  STS.128 [R16], R12 ;  /* 0x0000000c10007388 */ /* 0x0005e20000000c00 */
[----:B------:R-:W-:-:S03]  /*3b60*/  NOP ;  /* 0x0000000000007918 */ /* 0x000fc60000000000 */
[----:B------:R2:W-:Y:S01]  /*3b70*/  STS.128 [R18], R4 ;  /* 0x0000000412007388 */ /* 0x0005e20000000c00 */
[----:B------:R1:W-:Y:S06]  /*3b80*/  MEMBAR.ALL.CTA ;  /* 0x0000000000007992 */ /* 0x0003ec0000008000 */
[----:B-1----:R-:W1:Y:S02]  /*3b90*/  FENCE.VIEW.ASYNC.S ;  /* 0x00000000000073c6 */ /* 0x002e640000000000 */
[----:B-1----:R-:W-:Y:S06]  /*3ba0*/  BAR.SYNC.DEFER_BLOCKING 0x8, 0x80 ;  /* 0x0202000000007b1d */ /* 0x002fec0000010000 */
[----:B------:R-:W-:Y:S05]  /*3bb0*/  @P1 BRA `(.L_x_46) ;  /* 0x0000000000381947 */ /* 0x000fea0003800000 */
[----:B------:R-:W-:Y:S01]  /*3bc0*/  ELECT P2, URZ, PT ;  /* 0x0000000000ff782f */ /* 0x000fe20003840000 */
[----:B------:R-:W-:-:S12]  /*3bd0*/  BSSY.RECONVERGENT B0, `(.L_x_46) ;  /* 0x000000c000007945 */ /* 0x000fd80003800200 */
[----:B------:R-:W-:Y:S05]  /*3be0*/  @!P2 BRA `(.L_x_47) ;  /* 0x000000000028a947 */ /* 0x000fea0003800000 */
[----:B------:R-:W1:Y:S01]  /*3bf0*/  LDCU.64 UR8, c[0x0][0x348] ;  /* 0x00006900ff0877ac */ /* 0x000e620008000a00 */
[----:B------:R-:W-:Y:S02]  /*3c00*/  R2UR UR10, R24 ;  /* 0x00000000180a72ca */ /* 0x000fe400000e0000 */
[----:B------:R-:W-:Y:S02]  /*3c10*/  R2UR UR4, R3 ;  /* 0x00000000030472ca */ /* 0x000fe400000e0000 */
[----:B------:R-:W-:Y:S02]  /*3c20*/  R2UR UR5, R0 ;  /* 0x00000000000572ca */ /* 0x000fe400000e0000 */
[----:B------:R-:W-:-:S09]  /*3c30*/  R2UR UR6, R33 ;  /* 0x00000000210672ca */ /* 0x000fd200000e0000 */
[----:B------:R-:W-:Y:S02]  /*3c40*/  ULEA UR4, UR10, UR4, 0xd ;  /* 0x000000040a047291 */ /* 0x000fe4000f8e68ff */
[----:B-1----:R-:W-:-:S04]  /*3c50*/  UIADD3 UR8, UP0, UPT, UR8, 0x240, URZ ;  /* 0x0000024008087890 */ /* 0x002fc8000ff1e0ff */
[----:B------:R-:W-:-:S09]  /*3c60*/  UIADD3.X UR9, UPT, UPT, URZ, UR9, URZ, UP0, !UPT ;  /* 0x00000009ff097290 */ /* 0x000fd200087fe4ff */
[----:B------:R1:W-:Y:S02]  /*3c70*/  UTMASTG.2D [UR4], [UR8] ;  /* 0x00000004080073b5 */ /* 0x0003e40008008000 */
[----:B-1----:R0:W-:Y:S02]  /*3c80*/  UTMACMDFLUSH ;  /* 0x00000000000079b7 */ /* 0x0021e40000000000 */
.L_x_47:
[----:B------:R-:W-:Y:S05]  /*3c90*/  BSYNC.RECONVERGENT B0 ;  /* 0x0000000000007941 */ /* 0x000fea0003800200 */
.L_x_46:
[----:B------:R-:W-:Y:S05]  /*3ca0*/  @P1 BRA `(.L_x_48) ;  /* 0x0000000000041947 */ /* 0x000fea0003800000 */
[----:B------:R-:W-:-:S04]  /*3cb0*/  DEPBAR.LE SB0, 0x1 ;  /* 0x000080400000791a */ /* 0x000fc80000000000 */
.L_x_48:
[----:B------:R-:W-:Y:S01]  /*3cc0*/  BAR.SYNC.DEFER_BLOCKING 0x8, 0x80 ;  /* 0x0202000000007b1d */ /* 0x000fe20000010000 */
[----:B------:R-:W-:-:S04]  /*3cd0*/  LOP3.LUT R48, R24, 0x1, RZ, 0xc0, !PT ;  /* 0x0000000118307812 */ /* 0x000fc800078ec0ff */
[----:B------:R-:W-:Y:S01]  /*3ce0*/  LOP3.LUT R24, R48, 0x1, RZ, 0x3c, !PT ;  /* 0x0000000130187812 */ /* 0x000fe200078e3cff */
[----:B--2---:R-:W1:Y:S04]  /*3cf0*/  LDTM.x8 R12, tmem[UR7+0x20] ;  /* 0x00002007000c79ee */ /* 0x004e6800081c0000 */
[C---:B------:R-:W-:Y:S02]  /*3d00*/  IMAD R35, R24.reuse, 0x2000, R31 ;  /* 0x0000200018237824 */ /* 0x040fe400078e021f */
[----:B------:R-:W-:Y:S02]  /*3d10*/  IMAD R50, R24, 0x2000, R3 ;  /* 0x0000200018327824 */ /* 0x000fe400078e0203 */
[----:B------:R-:W-:Y:S01]  /*3d20*/  IMAD R34, R30, 0x80, R35 ;  /* 0x000000801e227824 */ /* 0x000fe200078e0223 */
[----:B------:R-:W-:Y:S01]  /*3d30*/  NOP ;  /* 0x0000000000007918 */ /* 0x000fe20000000000 */
[----:B-1----:R-:W1:Y:S01]  /*3d40*/  LDTM.x8 R4, tmem[UR7+0x28] ;  /* 0x00002807000479ee */ /* 0x002e6200081c0000 */
[----:B------:R-:W-:Y:S01]  /*3d50*/  F2FP.BF16.F32.PACK_AB R44, R13, R12 ;  /* 0x0000000c0d2c723e */ /* 0x000fe200000010ff */
[----:B------:R-:W-:Y:S01]  /*3d60*/  IMAD R12, R29, 0x10, R34 ;  /* 0x000000101d0c7824 */ /* 0x000fe200078e0222 */
[----:B------:R-:W-:-:S02]  /*3d70*/  F2FP.BF16.F32.PACK_AB R45, R15, R14 ;  /* 0x0000000e0f2d723e */ /* 0x000fc400000010ff */
[----:B------:R-:W-:Y:S01]  /*3d80*/  F2FP.BF16.F32.PACK_AB R46, R17, R16 ;  /* 0x00000010112e723e */ /* 0x000fe200000010ff */
[----:B------:R-:W-:Y:S01]  /*3d90*/  IMAD.IADD R37, R3, 0x1, R12 ;  /* 0x0000000103257824 */ /* 0x000fe200078e020c */
[----:B------:R-:W-:-:S05]  /*3da0*/  F2FP.BF16.F32.PACK_AB R47, R19, R18 ;  /* 0x00000012132f723e */ /* 0x000fca00000010ff */
[----:B------:R2:W-:Y:S01]  /*3db0*/  STS.128 [R37], R44 ;  /* 0x0000002c25007388 */ /* 0x0005e20000000c00 */
[----:B------:R-:W-:Y:S01]  /*3dc0*/  NOP ;  /* 0x0000000000007918 */ /* 0x000fe20000000000 */
[----:B-1----:R-:W1:Y:S01]  /*3dd0*/  LDTM.x8 R12, tmem[UR7+0x30] ;  /* 0x00003007000c79ee */ /* 0x002e6200081c0000 */
[----:B------:R-:W-:Y:S01]  /*3de0*/  F2FP.BF16.F32.PACK_AB R40, R5, R4 ;  /* 0x000000040528723e */ /* 0x000fe200000010ff */
[----:B------:R-:W-:Y:S01]  /*3df0*/  IMAD R4, R28, 0x10, R34 ;  /* 0x000000101c047824 */ /* 0x000fe200078e0222 */
[----:B------:R-:W-:Y:S02]  /*3e00*/  F2FP.BF16.F32.PACK_AB R41, R7, R6 ;  /* 0x000000060729723e */ /* 0x000fe400000010ff */
[----:B------:R-:W-:Y:S01]  /*3e10*/  F2FP.BF16.F32.PACK_AB R42, R9, R8 ;  /* 0x00000008092a723e */ /* 0x000fe200000010ff */
[----:B------:R-:W-:Y:S01]  /*3e20*/  IMAD.IADD R35, R3, 0x1, R4 ;  /* 0x0000000103237824 */ /* 0x000fe200078e0204 */
[----:B------:R-:W-:-:S05]  /*3e30*/  F2FP.BF16.F32.PACK_AB R43, R11, R10 ;  /* 0x0000000a0b2b723e */ /* 0x000fca00000010ff */
[----:B------:R2:W-:Y:S01]  /*3e40*/  STS.128 [R35], R40 ;  /* 0x0000002823007388 */ /* 0x0005e20000000c00 */
[----:B------:R-:W-:Y:S01]  /*3e50*/  NOP ;  /* 0x0000000000007918 */ /* 0x000fe20000000000 */
[----:B-1----:R-:W1:Y:S01]  /*3e60*/  LDTM.x8 R4, tmem[UR7+0x38] ;  /* 0x00003807000479ee */ /* 0x002e6200081c0000 */
[----:B------:R-:W-:Y:S02]  /*3e70*/  F2FP.BF16.F32.PACK_AB R12, R13, R12 ;  /* 0x0000000c0d0c723e */ /* 0x000fe400000010ff */
[----:B------:R-:W-:Y:S02]  /*3e80*/  F2FP.BF16.F32.PACK_AB R13, R15, R14 ;  /* 0x0000000e0f0d723e */ /* 0x000fe400000010ff */
[----:B------:R-:W-:Y:S01]  /*3e90*/  F2FP.BF16.F32.PACK_AB R14, R17, R16 ;  /* 0x00000010110e723e */ /* 0x000fe200000010ff */
[--C-:B------:R-:W-:Y:S01]  /*3ea0*/  IMAD R16, R27, 0x10, R34.reuse ;  /* 0x000000101b107824 */ /* 0x100fe200078e0222 */
[----:B------:R-:W-:Y:S01]  /*3eb0*/  F2FP.BF16.F32.PACK_AB R15, R19, R18 ;  /* 0x00000012130f723e */ /* 0x000fe200000010ff */
[----:B------:R-:W-:-:S02]  /*3ec0*/  IMAD R34, R26, 0x10, R34 ;  /* 0x000000101a227824 */ /* 0x000fc400078e0222 */
[C---:B------:R-:W-:Y:S02]  /*3ed0*/  IMAD.IADD R39, R3.reuse, 0x1, R16 ;  /* 0x0000000103277824 */ /* 0x040fe400078e0210 */
[----:B------:R-:W-:-:S03]  /*3ee0*/  IMAD.IADD R51, R3, 0x1, R34 ;  /* 0x0000000103337824 */ /* 0x000fc600078e0222 */
[----:B------:R2:W-:Y:S01]  /*3ef0*/  STS.128 [R39], R12 ;  /* 0x0000000c27007388 */ /* 0x0005e20000000c00 */
[----:B------:R-:W-:Y:S01]  /*3f00*/  NOP ;  /* 0x0000000000007918 */ /* 0x000fe20000000000 */
[----:B-1----:R-:W-:Y:S02]  /*3f10*/  F2FP.BF16.F32.PACK_AB R4, R5, R4 ;  /* 0x000000040504723e */ /* 0x002fe400000010ff */
[----:B------:R-:W-:Y:S02]  /*3f20*/  F2FP.BF16.F32.PACK_AB R5, R7, R6 ;  /* 0x000000060705723e */ /* 0x000fe400000010ff */
[----:B------:R-:W-:Y:S02]  /*3f30*/  F2FP.BF16.F32.PACK_AB R6, R9, R8 ;  /* 0x000000080906723e */ /* 0x000fe400000010ff */
[----:B------:R-:W-:-:S05]  /*3f40*/  F2FP.BF16.F32.PACK_AB R7, R11, R10 ;  /* 0x0000000a0b07723e */ /* 0x000fca00000010ff */
        /* <DEDUP_REMOVED lines=11> */
[----:B------:R-:W-:-:S09]  /*4000*/  R2UR UR6, R33 ;  /* 0x00000000210672ca */ /* 0x000fd200000e0000 */
[----:B------:R-:W-:Y:S02]  /*4010*/  UIADD3 UR5, UPT, UPT, UR5, 0x20, URZ ;  /* 0x0000002005057890 */ /* 0x000fe4000fffe0ff */
[----:B-1----:R-:W-:-:S04]  /*4020*/  UIADD3 UR8, UP0, UPT, UR8, 0x240, URZ ;  /* 0x0000024008087890 */ /* 0x002fc8000ff1e0ff */
[----:B------:R-:W-:-:S09]  /*4030*/  UIADD3.X UR9, UPT, UPT, URZ, UR9, URZ, UP0, !UPT ;  /* 0x00000009ff097290 */ /* 0x000fd200087fe4ff */
[----:B------:R1:W-:Y:S02]  /*4040*/  UTMASTG.2D [UR4], [UR8] ;  /* 0x00000004080073b5 */ /* 0x0003e40008008000 */
[----:B-1----:R0:W-:Y:S02]  /*4050*/  UTMACMDFLUSH ;  /* 0x00000000000079b7 */ /* 0x0021e40000000000 */
.L_x_51:
[----:B------:R-:W-:Y:S05]  /*4060*/  BSYNC.RECONVERGENT B0 ;  /* 0x0000000000007941 */ /* 0x000fea0003800200 */
.L_x_50:
[----:B------:R-:W-:-:S04]  /*4070*/  DEPBAR.LE SB0, 0x1 ;  /* 0x000080400000791a */ /* 0x000fc80000000000 */
.L_x_49:
[----:B------:R-:W-:Y:S01]  /*4080*/  BAR.SYNC.DEFER_BLOCKING 0x8, 0x80 ;  /* 0x0202000000007b1d */ /* 0x000fe20000010000 */
[C---:B--2---:R-:W-:Y:S02]  /*4090*/  IMAD R41, R48.reuse, 0x2000, R31 ;  /* 0x0000200030297824 */ /* 0x044fe400078e021f */
[----:B------:R-:W-:Y:S02]  /*40a0*/  IMAD R48, R48, 0x2000, R3 ;  /* 0x0000200030307824 */ /* 0x000fe400078e0203 */
[----:B------:R-:W-:Y:S01]  /*40b0*/  IMAD R38, R30, 0x80, R41 ;  /* 0x000000801e267824 */ /* 0x000fe200078e0229 */
[----:B------:R-:W1:Y:S03]  /*40c0*/  LDTM.x8 R12, tmem[UR7+0x40] ;  /* 0x00004007000c79ee */ /* 0x000e6600081c0000 */
[--C-:B------:R-:W-:Y:S02]  /*40d0*/  IMAD R36, R29, 0x10, R38.reuse ;  /* 0x000000101d247824 */ /* 0x100fe400078e0226 */
[----:B------:R-:W-:-:S02]  /*40e0*/  IMAD R34, R28, 0x10, R38 ;  /* 0x000000101c227824 */ /* 0x000fc400078e0226 */
[C---:B------:R-:W-:Y:S02]  /*40f0*/  IMAD.IADD R36, R3.reuse, 0x1, R36 ;  /* 0x0000000103247824 */ /* 0x040fe400078e0224 */
[----:B------:R-:W-:Y:S01]  /*4100*/  IMAD.IADD R34, R3, 0x1, R34 ;  /* 0x0000000103227824 */ /* 0x000fe200078e0222 */
[----:B------:R-:W-:Y:S01]  /*4110*/  NOP ;  /* 0x0000000000007918 */ /* 0x000fe20000000000 */
[----:B-1----:R-:W1:Y:S01]  /*4120*/  LDTM.x8 R4, tmem[UR7+0x48] ;  /* 0x00004807000479ee */ /* 0x002e6200081c0000 */
[----:B------:R-:W-:Y:S02]  /*4130*/  F2FP.BF16.F32.PACK_AB R44, R13, R12 ;  /* 0x0000000c0d2c723e */ /* 0x000fe400000010ff */
[----:B------:R-:W-:Y:S02]  /*4140*/  F2FP.BF16.F32.PACK_AB R45, R15, R14 ;  /* 0x0000000e0f2d723e */ /* 0x000fe400000010ff */
[----:B------:R-:W-:Y:S02]  /*4150*/  F2FP.BF16.F32.PACK_AB R46, R17, R16 ;  /* 0x00000010112e723e */ /* 0x000fe400000010ff */
[----:B------:R-:W-:-:S05]  /*4160*/  F2FP.BF16.F32.PACK_AB R47, R19, R18 ;  /* 0x00000012132f723e */ /* 0x000fca00000010ff */
[----:B------:R2:W-:Y:S01]  /*4170*/  STS.128 [R36], R44 ;  /* 0x0000002c24007388 */ /* 0x0005e20000000c00 */
        /* <DEDUP_REMOVED lines=40> */
.L_x_54:
[----:B------:R-:W-:Y:S05]  /*4400*/  BSYNC.RECONVERGENT B0 ;  /* 0x0000000000007941 */ /* 0x000fea0003800200 */
.L_x_53:
[----:B------:R-:W-:-:S04]  /*4410*/  DEPBAR.LE SB0, 0x1 ;  /* 0x000080400000791a */ /* 0x000fc80000000000 */
.L_x_52:
[----:B------:R-:W-:Y:S06]  /*4420*/  BAR.SYNC.DEFER_BLOCKING 0x8, 0x80 ;  /* 0x0202000000007b1d */ /* 0x000fec0000010000 */
[----:B--2---:R-:W1:Y:S01]  /*4430*/  LDTM.x8 R12, tmem[UR7+0x60] ;  /* 0x00006007000c79ee */ /* 0x004e6200081c0000 */
[----:B------:R-:W-:Y:S01]  /*4440*/  NOP ;  /* 0x0000000000007918 */ /* 0x000fe20000000000 */
[----:B-1----:R-:W1:Y:S01]  /*4450*/  LDTM.x8 R4, tmem[UR7+0x68] ;  /* 0x00006807000479ee */ /* 0x002e6200081c0000 */
[----:B------:R-:W-:Y:S02]  /*4460*/  F2FP.BF16.F32.PACK_AB R44, R13, R12 ;  /* 0x0000000c0d2c723e */ /* 0x000fe400000010ff */
[----:B------:R-:W-:-:S02]  /*4470*/  F2FP.BF16.F32.PACK_AB R45, R15, R14 ;  /* 0x0000000e0f2d723e */ /* 0x000fc400000010ff */
        /* <DEDUP_REMOVED lines=39> */
.L_x_57:
[----:B------:R-:W-:Y:S05]  /*46f0*/  BSYNC.RECONVERGENT B0 ;  /* 0x0000000000007941 */ /* 0x000fea0003800200 */
.L_x_56:
[----:B------:R-:W-:-:S04]  /*4700*/  DEPBAR.LE SB0, 0x1 ;  /* 0x000080400000791a */ /* 0x000fc80000000000 */
.L_x_55:
        /* <DEDUP_REMOVED lines=45> */
.L_x_60:
[----:B------:R-:W-:Y:S05]  /*49e0*/  BSYNC.RECONVERGENT B0 ;  /* 0x0000000000007941 */ /* 0x000fea0003800200 */
.L_x_59:
[----:B------:R-:W-:-:S04]  /*49f0*/  DEPBAR.LE SB0, 0x1 ;  /* 0x000080400000791a */ /* 0x000fc80000000000 */
.L_x_58:
        /* <DEDUP_REMOVED lines=45> */
.L_x_63:
[----:B------:R-:W-:Y:S05]  /*4cd0*/  BSYNC.RECONVERGENT B0 ;  /* 0x0000000000007941 */ /* 0x000fea0003800200 */
.L_x_62:
[----:B------:R-:W-:-:S04]  /*4ce0*/  DEPBAR.LE SB0, 0x1 ;  /* 0x000080400000791a */ /* 0x000fc80000000000 */
.L_x_61:
[----:B------:R-:W-:Y:S01]  /*4cf0*/  BAR.SYNC.DEFER_BLOCKING 0x8, 0x80 ;  /* 0x0202000000007b1d */ /* 0x000fe20000010000 */
[----:B------:R-:W-:-:S05]  /*4d00*/  VIADD R20, R20, 0x31870 ;  /* 0x0003187014147836 */ /* 0x000fca0000000000 */
[----:B------:R-:W-:Y:S01]  /*4d10*/  PRMT R20, RZ, 0x654, R20 ;  /* 0x00000654ff147816 */ /* 0x000fe20000000014 */
[----:B--2---:R-:W1:Y:S01]  /*4d20*/  LDTM.x8 R12, tmem[UR7+0xc0] ;  /* 0x0000c007000c79ee */ /* 0x004e6200081c0000 */
        /* <DEDUP_REMOVED lines=27> */
[----:B------:R-:W-:Y:S01]  /*4ee0*/  NOP ;  /* 0x0000000000007918 */ /* 0x000fe20000000000 */
[----:B------:R2:W-:Y:S01]  /*4ef0*/  SYNCS.ARRIVE.TRANS64.RED.A1T0 RZ, [R20+URZ], RZ ;  /* 0x000000ff14ff79a7 */ /* 0x0005e200081004ff */
        /* <DEDUP_REMOVED lines=16> */
.L_x_65:
[----:B------:R-:W-:Y:S05]  /*5000*/  BSYNC.RECONVERGENT B0 ;  /* 0x0000000000007941 */ /* 0x000fea0003800200 */
.L_x_64:
[----:B------:R-:W-:Y:S02]  /*5010*/  IADD3 R25, PT, PT, R25, 0x97, RZ ;  /* 0x0000009719197810 */ /* 0x000fe40007ffe0ff */
[----:B------:R-:W-:Y:S01]  /*5020*/  IADD3 R32, PT, PT, R32, 0x97, RZ ;  /* 0x0000009720207810 */ /* 0x000fe20007ffe0ff */
[----:B------:R-:W-:Y:S06]  /*5030*/  @P0 BRA `(.L_x_66) ;  /* 0xffffffe400980947 */ /* 0x000fec000383ffff */
.L_x_43:
[----:B------:R-:W-:-:S13]  /*5040*/  ISETP.NE.AND P0, PT, R21, 0x3, PT ;  /* 0x000000031500780c */ /* 0x000fda0003f05270 */
[----:B------:R-:W-:Y:S05]  /*5050*/  @P0 EXIT ;  /* 0x000000000000094d */ /* 0x000fea0003800000 */
[----:B------:R-:W-:Y:S05]  /*5060*/  WARPSYNC.ALL ;  /* 0x0000000000007948 */ /* 0x000fea0003800000 */
[----:B------:R-:W-:Y:S01]  /*5070*/  NOP ;  /* 0x0000000000007918 */ /* 0x000fe20000000000 */
[----:B------:R-:W1:Y:S01]  /*5080*/  S2UR UR5, SR_CgaCtaId ;  /* 0x00000000000579c3 */ /* 0x000e620000008800 */
[----:B------:R-:W-:Y:S02]  /*5090*/  UMOV UR4, 0x50 ;  /* 0x0000005000047882 */ /* 0x000fe40000000000 */
[----:B-1----:R-:W-:-:S09]  /*50a0*/  ULEA UR5, UR5, UR4, 0x18 ;  /* 0x0000000405057291 */ /* 0x002fd2000f8ec0ff */
[----:B------:R-:W1:Y:S02]  /*50b0*/  LDS R2, [UR5] ;  /* 0x00000005ff027984 */ /* 0x000e640008000800 */
[----:B-1----:R-:W-:-:S04]  /*50c0*/  LOP3.LUT R0, R2, 0xffff, RZ, 0xc0, !PT ;  /* 0x0000ffff02007812 */ /* 0x002fc800078ec0ff */
[----:B------:R-:W-:-:S13]  /*50d0*/  ISETP.NE.AND P0, PT, R0, 0xffff, PT ;  /* 0x0000ffff0000780c */ /* 0x000fda0003f05270 */
[----:B------:R-:W-:Y:S05]  /*50e0*/  @P0 BRA `(.L_x_67) ;  /* 0x0000000000480947 */ /* 0x000fea0003800000 */
[----:B------:R-:W-:-:S04]  /*50f0*/  SHF.R.U32.HI R0, RZ, 0x10, R2 ;  /* 0x00000010ff007819 */ /* 0x000fc80000011602 */
[----:B------:R-:W-:-:S04]  /*5100*/  LOP3.LUT R0, R0, 0x1, RZ, 0xc0, !PT ;  /* 0x0000000100007812 */ /* 0x000fc800078ec0ff */
[----:B------:R-:W-:-:S13]  /*5110*/  ISETP.NE.AND P0, PT, R0, 0x1, PT ;  /* 0x000000010000780c */ /* 0x000fda0003f05270 */
[----:B------:R-:W-:Y:S05]  /*5120*/  @P0 BRA `(.L_x_68) ;  /* 0x00000000002c0947 */ /* 0x000fea0003800000 */
[----:B------:R-:W1:Y:S01]  /*5130*/  S2R R0, SR_LANEID ;  /* 0x0000000000007919 */ /* 0x000e620000000000 */
[----:B------:R-:W-:Y:S01]  /*5140*/  IMAD.MOV.U32 R2, RZ, RZ, -0x20000 ;  /* 0xfffe0000ff027424 */ /* 0x000fe200078e00ff */
[----:B------:R-:W-:Y:S02]  /*5150*/  VOTEU.ANY UR6, UPT, PT ;  /* 0x0000000000067886 */ /* 0x000fe400038e0100 */
[----:B------:R-:W-:Y:S01]  /*5160*/  UFLO.U32 UR6, UR6 ;  /* 0x00000006000672bd */ /* 0x000fe200080e0000 */
[----:B------:R-:W3:Y:S05]  /*5170*/  REDUX UR4, R2 ;  /* 0x00000000020473c4 */ /* 0x000eea0000000000 */
[----:B-1----:R-:W-:-:S02]  /*5180*/  ISETP.EQ.U32.AND P0, PT, R0, UR6, PT ;  /* 0x0000000600007c0c */ /* 0x002fc4000bf02070 */
[----:B---3--:R-:W-:Y:S01]  /*5190*/  MOV R0, UR4 ;  /* 0x0000000400007c02 */ /* 0x008fe20008000f00 */
[----:B------:R-:W-:-:S05]  /*51a0*/  UMOV UR4, 0xfffe0000 ;  /* 0xfffe000000047882 */ /* 0x000fca0000000000 */
[----:B------:R1:W-:Y:S05]  /*51b0*/  UTCATOMSWS.AND URZ, UR4 ;  /* 0x0000000400ff79e3 */ /* 0x0003ea0008000000 */
[----:B------:R1:W-:Y:S01]  /*51c0*/  @P0 ATOMS.AND RZ, [UR5], R0 ;  /* 0x00000000ffff098c */ /* 0x0003e2000a800005 */
[----:B------:R-:W-:Y:S05]  /*51d0*/  BRA `(.L_x_69) ;  /* 0x0000000000147947 */ /* 0x000fea0003800000 */
.L_x_68:
[----:B------:R-:W-:Y:S02]  /*51e0*/  MOV R2, 0x5200 ;  /* 0x0000520000027802 */ /* 0x000fe40000000f00 */
[----:B--2---:R-:W-:Y:S05]  /*51f0*/  CALL.REL.NOINC `($__internal_0_$__cuda_sm10x_tcgen05_guardrail_trap_col_being_dealloced_not_returned_by_alloc) ;  /* 0x00000008001c7944 */ /* 0x004fea0003c00000 */
[----:B------:R-:W-:Y:S05]  /*5200*/  BRA `(.L_x_69) ;  /* 0x0000000000087947 */ /* 0x000fea0003800000 */
.L_x_67:
[----:B------:R-:W-:Y:S02]  /*5210*/  MOV R2, 0x5230 ;  /* 0x0000523000027802 */ /* 0x000fe40000000f00 */
[----:B--2---:R-:W-:Y:S05]  /*5220*/  CALL.REL.NOINC `($__internal_2_$__cuda_sm10x_tcgen05_guardrail_trap_unallocated_columns_being_dealloced) ;  /* 0x0000000800287944 */ /* 0x004fea0003c00000 */
.L_x_69:
[----:B------:R-:W-:Y:S01]  /*5230*/  NOP ;  /* 0x0000000000007918 */ /* 0x000fe20000000000 */
[----:B-1----:R-:W-:Y:S05]  /*5240*/  EXIT ;  /* 0x000000000000794d */ /* 0x002fea0003800000 */
.L_x_14:
[----:B------:R-:W-:-:S07]  /*5250*/  MOV R4, R5 ;  /* 0x0000000500047202 */ /* 0x000fce0000000f00 */
.L_x_70:
[----:B-1----:R1:W2:Y:S02]  /*5260*/  SYNCS.PHASECHK.TRANS64.TRYWAIT P0, [R2+URZ+0x31800], R5 ;  /* 0x03180005020075a7 */ /* 0x0022a400080011ff */
[----:B--2---:R-:W-:Y:S05]  /*5270*/  @!P0 NANOSLEEP.SYNCS 0x989680 ;  /* 0x009896800000895d */ /* 0x004fea0003900000 */
[----:B------:R-:W2:Y:S02]  /*5280*/  @!P0 SYNCS.PHASECHK.TRANS64 P0, [R2+URZ+0x31800], R5 ;  /* 0x03180005020085a7 */ /* 0x000ea400080010ff */
[----:B--2---:R-:W-:Y:S05]  /*5290*/  @!P0 BRA `(.L_x_70) ;  /* 0xfffffffc00f08947 */ /* 0x004fea000383ffff */
[----:B------:R-:W-:Y:S05]  /*52a0*/  BRA `(.L_x_71) ;  /* 0xffffffb400e47947 */ /* 0x000fea000383ffff */
.L_x_18:
[----:B------:R-:W-:Y:S02]  /*52b0*/  MOV R10, UR10 ;  /* 0x0000000a000a7c02 */ /* 0x000fe40008000f00 */
[----:B------:R-:W-:Y:S02]  /*52c0*/  MOV R11, UR10 ;  /* 0x0000000a000b7c02 */ /* 0x000fe40008000f00 */
[----:B------:R-:W-:-:S07]  /*52d0*/  MOV R0, UR9 ;  /* 0x0000000900007c02 */ /* 0x000fce0008000f00 */
.L_x_72:
[----:B-1----:R1:W2:Y:S02]  /*52e0*/  SYNCS.PHASECHK.TRANS64.TRYWAIT P0, [R0+URZ+0x31870], R11 ;  /* 0x0318700b000075a7 */ /* 0x0022a400080011ff */
[----:B--2---:R-:W-:Y:S05]  /*52f0*/  @!P0 NANOSLEEP.SYNCS 0x989680 ;  /* 0x009896800000895d */ /* 0x004fea0003900000 */
[----:B------:R-:W2:Y:S02]  /*5300*/  @!P0 SYNCS.PHASECHK.TRANS64 P0, [R0+URZ+0x31870], R11 ;  /* 0x0318700b000085a7 */ /* 0x000ea400080010ff */
[----:B--2---:R-:W-:Y:S05]  /*5310*/  @!P0 BRA `(.L_x_72) ;  /* 0xfffffffc00f08947 */ /* 0x004fea000383ffff */
[----:B------:R-:W-:Y:S05]  /*5320*/  BRA `(.L_x_73) ;  /* 0xffffffbc00747947 */ /* 0x000fea000383ffff */
.L_x_19:
[----:B------:R-:W-:Y:S02]  /*5330*/  MOV R2, UR13 ;  /* 0x0000000d00027c02 */ /* 0x000fe40008000f00 */
[----:B------:R-:W-:Y:S07]  /*5340*/  MOV R10, R11 ;  /* 0x0000000b000a7202 */ /* 0x000fee0000000f00 */
.L_x_74:
[----:B-1----:R1:W2:Y:S02]  /*5350*/  SYNCS.PHASECHK.TRANS64.TRYWAIT P0, [R2+URZ+0x31840], R11 ;  /* 0x0318400b020075a7 */ /* 0x0022a400080011ff */
[----:B--2---:R-:W-:Y:S05]  /*5360*/  @!P0 NANOSLEEP.SYNCS 0x989680 ;  /* 0x009896800000895d */ /* 0x004fea0003900000 */
[----:B------:R-:W2:Y:S02]  /*5370*/  @!P0 SYNCS.PHASECHK.TRANS64 P0, [R2+URZ+0x31840], R11 ;  /* 0x0318400b020085a7 */ /* 0x000ea400080010ff */
[----:B--2---:R-:W-:Y:S05]  /*5380*/  @!P0 BRA `(.L_x_74) ;  /* 0xfffffffc00f08947 */ /* 0x004fea000383ffff */
[----:B------:R-:W-:Y:S05]  /*5390*/  BRA `(.L_x_75) ;  /* 0xffffffbc00807947 */ /* 0x000fea000383ffff */
.L_x_21:
[----:B------:R-:W-:Y:S02]  /*53a0*/  MOV R0, UR9 ;  /* 0x0000000900007c02 */ /* 0x000fe40008000f00 */
[----:B------:R-:W-:Y:S07]  /*53b0*/  MOV R12, R13 ;  /* 0x0000000d000c7202 */ /* 0x000fee0000000f00 */
.L_x_76:
[----:B-1----:R1:W2:Y:S02]  /*53c0*/  SYNCS.PHASECHK.TRANS64.TRYWAIT P0, [R0+URZ+0x31840], R13 ;  /* 0x0318400d000075a7 */ /* 0x0022a400080011ff */
[----:B--2---:R-:W-:Y:S05]  /*53d0*/  @!P0 NANOSLEEP.SYNCS 0x989680 ;  /* 0x009896800000895d */ /* 0x004fea0003900000 */
[----:B------:R-:W2:Y:S02]  /*53e0*/  @!P0 SYNCS.PHASECHK.TRANS64 P0, [R0+URZ+0x31840], R13 ;  /* 0x0318400d000085a7 */ /* 0x000ea400080010ff */
[----:B--2---:R-:W-:Y:S05]  /*53f0*/  @!P0 BRA `(.L_x_76) ;  /* 0xfffffffc00f08947 */ /* 0x004fea000383ffff */
[----:B------:R-:W-:Y:S05]  /*5400*/  BRA `(.L_x_77) ;  /* 0xffffffc000587947 */ /* 0x000fea000383ffff */
.L_x_25:
[----:B------:R-:W-:Y:S01]  /*5410*/  HFMA2 R4, -RZ, RZ, -0.0 , 0 ;  /* 0x80000000ff047431 */ /* 0x000fe200000001ff */
[----:B-1----:R-:W-:Y:S04]  /*5420*/  MOV R5, 0x80000000 ;  /* 0x8000000000057802 */ /* 0x002fe80000000f00 */
[----:B------:R1:W2:Y:S03]  /*5430*/  SYNCS.PHASECHK.TRANS64.TRYWAIT P0, [R8+URZ+0x31820], R5 ;  /* 0x03182005080075a7 */ /* 0x0002a600080011ff */
[----:B--2---:R-:W-:Y:S05]  /*5440*/  @!P0 NANOSLEEP.SYNCS 0x989680 ;  /* 0x009896800000895d */ /* 0x004fea0003900000 */
[----:B------:R-:W2:Y:S02]  /*5450*/  @!P0 SYNCS.PHASECHK.TRANS64 P0, [R8+URZ+0x31820], R5 ;  /* 0x03182005080085a7 */ /* 0x000ea400080010ff */
[----:B--2---:R-:W-:Y:S05]  /*5460*/  @!P0 BRA `(.L_x_25) ;  /* 0xfffffffc00e88947 */ /* 0x004fea000383ffff */
[----:B------:R-:W-:Y:S05]  /*5470*/  BRA `(.L_x_78) ;  /* 0xffffffc400b07947 */ /* 0x000fea000383ffff */
.L_x_26:
[----:B------:R-:W-:Y:S01]  /*5480*/  HFMA2 R4, -RZ, RZ, -0.0 , 0 ;  /* 0x80000000ff047431 */ /* 0x000fe200000001ff */
[----:B-1----:R-:W-:Y:S04]  /*5490*/  MOV R5, 0x80000000 ;  /* 0x8000000000057802 */ /* 0x002fe80000000f00 */
[----:B------:R1:W2:Y:S03]  /*54a0*/  SYNCS.PHASECHK.TRANS64.TRYWAIT P0, [R8+URZ+0x31828], R5 ;  /* 0x03182805080075a7 */ /* 0x0002a600080011ff */
[----:B--2---:R-:W-:Y:S05]  /*54b0*/  @!P0 NANOSLEEP.SYNCS 0x989680 ;  /* 0x009896800000895d */ /* 0x004fea0003900000 */
[----:B------:R-:W2:Y:S02]  /*54c0*/  @!P0 SYNCS.PHASECHK.TRANS64 P0, [R8+URZ+0x31828], R5 ;  /* 0x03182805080085a7 */ /* 0x000ea400080010ff */
[----:B--2---:R-:W-:Y:S05]  /*54d0*/  @!P0 BRA `(.L_x_26) ;  /* 0xfffffffc00e88947 */ /* 0x004fea000383ffff */
[----:B------:R-:W-:Y:S05]  /*54e0*/  BRA `(.L_x_79) ;  /* 0xffffffc800907947 */ /* 0x000fea000383ffff */
.L_x_27:
[----:B------:R-:W-:Y:S01]  /*54f0*/  HFMA2 R4, -RZ, RZ, -0.0 , 0 ;  /* 0x80000000ff047431 */ /* 0x000fe200000001ff */
[----:B-1----:R-:W-:Y:S04]  /*5500*/  MOV R5, 0x80000000 ;  /* 0x8000000000057802 */ /* 0x002fe80000000f00 */
[----:B------:R1:W2:Y:S03]  /*5510*/  SYNCS.PHASECHK.TRANS64.TRYWAIT P0, [R8+URZ+0x31830], R5 ;  /* 0x03183005080075a7 */ /* 0x0002a600080011ff */
[----:B--2---:R-:W-:Y:S05]  /*5520*/  @!P0 NANOSLEEP.SYNCS 0x989680 ;  /* 0x009896800000895d */ /* 0x004fea0003900000 */
[----:B------:R-:W2:Y:S02]  /*5530*/  @!P0 SYNCS.PHASECHK.TRANS64 P0, [R8+URZ+0x31830], R5 ;  /* 0x03183005080085a7 */ /* 0x000ea400080010ff */
[----:B--2---:R-:W-:Y:S05]  /*5540*/  @!P0 BRA `(.L_x_27) ;  /* 0xfffffffc00e88947 */ /* 0x004fea000383ffff */
[----:B------:R-:W-:Y:S05]  /*5550*/  BRA `(.L_x_80) ;  /* 0xffffffc800d07947 */ /* 0x000fea000383ffff */
.L_x_28:
[----:B------:R-:W-:Y:S01]  /*5560*/  HFMA2 R42, -RZ, RZ, -0.0 , 0 ;  /* 0x80000000ff2a7431 */ /* 0x000fe200000001ff */
[----:B-1----:R-:W-:Y:S04]  /*5570*/  MOV R43, 0x80000000 ;  /* 0x80000000002b7802 */ /* 0x002fe80000000f00 */
[----:B------:R1:W2:Y:S03]  /*5580*/  SYNCS.PHASECHK.TRANS64.TRYWAIT P0, [R8+URZ+0x31838], R43 ;  /* 0x0318382b080075a7 */ /* 0x0002a600080011ff */
[----:B--2---:R-:W-:Y:S05]  /*5590*/  @!P0 NANOSLEEP.SYNCS 0x989680 ;  /* 0x009896800000895d */ /* 0x004fea0003900000 */
[----:B------:R-:W2:Y:S02]  /*55a0*/  @!P0 SYNCS.PHASECHK.TRANS64 P0, [R8+URZ+0x31838], R43 ;  /* 0x0318382b080085a7 */ /* 0x000ea400080010ff */
[----:B--2---:R-:W-:Y:S05]  /*55b0*/  @!P0 BRA `(.L_x_28) ;  /* 0xfffffffc00e88947 */ /* 0x004fea000383ffff */
[----:B------:R-:W-:Y:S05]  /*55c0*/  BRA `(.L_x_81) ;  /* 0xffffffcc000c7947 */ /* 0x000fea000383ffff */
.L_x_29:
[----:B--2---:R2:W3:Y:S02]  /*55d0*/  SYNCS.PHASECHK.TRANS64.TRYWAIT P0, [R8+URZ+0x31820], RZ ;  /* 0x031820ff080075a7 */ /* 0x0044e400080011ff */
[----:B---3--:R-:W-:Y:S05]  /*55e0*/  @!P0 NANOSLEEP.SYNCS 0x989680 ;  /* 0x009896800000895d */ /* 0x008fea0003900000 */
[----:B------:R-:W3:Y:S02]  /*55f0*/  @!P0 SYNCS.PHASECHK.TRANS64 P0, [R8+URZ+0x31820], RZ ;  /* 0x031820ff080085a7 */ /* 0x000ee400080010ff */
[----:B---3--:R-:W-:Y:S05]  /*5600*/  @!P0 BRA `(.L_x_29) ;  /* 0xfffffffc00f08947 */ /* 0x008fea000383ffff */
[----:B------:R-:W-:Y:S05]  /*5610*/  BRA `(.L_x_82) ;  /* 0xffffffcc00447947 */ /* 0x000fea000383ffff */
.L_x_30:
[----:B---3--:R3:W4:Y:S02]  /*5620*/  SYNCS.PHASECHK.TRANS64.TRYWAIT P0, [R8+URZ+0x31828], RZ ;  /* 0x031828ff080075a7 */ /* 0x00872400080011ff */
[----:B----4-:R-:W-:Y:S05]  /*5630*/  @!P0 NANOSLEEP.SYNCS 0x989680 ;  /* 0x009896800000895d */ /* 0x010fea0003900000 */
[----:B------:R-:W4:Y:S02]  /*5640*/  @!P0 SYNCS.PHASECHK.TRANS64 P0, [R8+URZ+0x31828], RZ ;  /* 0x031828ff080085a7 */ /* 0x000f2400080010ff */
[----:B----4-:R-:W-:Y:S05]  /*5650*/  @!P0 BRA `(.L_x_30) ;  /* 0xfffffffc00f08947 */ /* 0x010fea000383ffff */
[----:B------:R-:W-:Y:S05]  /*5660*/  BRA `(.L_x_83) ;  /* 0xffffffcc00b87947 */ /* 0x000fea000383ffff */
.L_x_31:
[----:B----4-:R4:W1:Y:S02]  /*5670*/  SYNCS.PHASECHK.TRANS64.TRYWAIT P0, [R8+URZ+0x31830], RZ ;  /* 0x031830ff080075a7 */ /* 0x01086400080011ff */
[----:B-1----:R-:W-:Y:S05]  /*5680*/  @!P0 NANOSLEEP.SYNCS 0x989680 ;  /* 0x009896800000895d */ /* 0x002fea0003900000 */
[----:B------:R-:W1:Y:S02]  /*5690*/  @!P0 SYNCS.PHASECHK.TRANS64 P0, [R8+URZ+0x31830], RZ ;  /* 0x031830ff080085a7 */ /* 0x000e6400080010ff */
[----:B-1----:R-:W-:Y:S05]  /*56a0*/  @!P0 BRA `(.L_x_31) ;  /* 0xfffffffc00f08947 */ /* 0x002fea000383ffff */
[----:B------:R-:W-:Y:S05]  /*56b0*/  BRA `(.L_x_84) ;  /* 0xffffffcc00f07947 */ /* 0x000fea000383ffff */
.L_x_32:
[----:B-1----:R1:W2:Y:S02]  /*56c0*/  SYNCS.PHASECHK.TRANS64.TRYWAIT P0, [R8+URZ+0x31838], RZ ;  /* 0x031838ff080075a7 */ /* 0x0022a400080011ff */
[----:B--2---:R-:W-:Y:S05]  /*56d0*/  @!P0 NANOSLEEP.SYNCS 0x989680 ;  /* 0x009896800000895d */ /* 0x004fea0003900000 */
[----:B------:R-:W2:Y:S02]  /*56e0*/  @!P0 SYNCS.PHASECHK.TRANS64 P0, [R8+URZ+0x31838], RZ ;  /* 0x031838ff080085a7 */ /* 0x000ea400080010ff */
[----:B--2---:R-:W-:Y:S05]  /*56f0*/  @!P0 BRA `(.L_x_32) ;  /* 0xfffffffc00f08947 */ /* 0x004fea000383ffff */
[----:B------:R-:W-:Y:S05]  /*5700*/  BRA `(.L_x_85) ;  /* 0xffffffd000287947 */ /* 0x000fea000383ffff */
.L_x_33:
[----:B------:R-:W-:Y:S01]  /*5710*/  HFMA2 R42, -RZ, RZ, -0.0 , 0 ;  /* 0x80000000ff2a7431 */ /* 0x000fe200000001ff */
[----:B-1----:R-:W-:Y:S04]  /*5720*/  MOV R43, 0x80000000 ;  /* 0x80000000002b7802 */ /* 0x002fe80000000f00 */
[----:B------:R1:W2:Y:S03]  /*5730*/  SYNCS.PHASECHK.TRANS64.TRYWAIT P0, [R8+URZ+0x31820], R43 ;  /* 0x0318202b080075a7 */ /* 0x0002a600080011ff */
[----:B--2---:R-:W-:Y:S05]  /*5740*/  @!P0 NANOSLEEP.SYNCS 0x989680 ;  /* 0x009896800000895d */ /* 0x004fea0003900000 */
[----:B------:R-:W2:Y:S02]  /*5750*/  @!P0 SYNCS.PHASECHK.TRANS64 P0, [R8+URZ+0x31820], R43 ;  /* 0x0318202b080085a7 */ /* 0x000ea400080010ff */
[----:B--2---:R-:W-:Y:S05]  /*5760*/  @!P0 BRA `(.L_x_33) ;  /* 0xfffffffc00e88947 */ /* 0x004fea000383ffff */
[----:B------:R-:W-:Y:S05]  /*5770*/  BRA `(.L_x_86) ;  /* 0xffffffd000587947 */ /* 0x000fea000383ffff */
.L_x_34:
[----:B------:R-:W-:Y:S01]  /*5780*/  HFMA2 R42, -RZ, RZ, -0.0 , 0 ;  /* 0x80000000ff2a7431 */ /* 0x000fe200000001ff */
[----:B-1----:R-:W-:Y:S04]  /*5790*/  MOV R43, 0x80000000 ;  /* 0x80000000002b7802 */ /* 0x002fe80000000f00 */
[----:B------:R1:W2:Y:S03]  /*57a0*/  SYNCS.PHASECHK.TRANS64.TRYWAIT P0, [R8+URZ+0x31828], R43 ;  /* 0x0318282b080075a7 */ /* 0x0002a600080011ff */
[----:B--2---:R-:W-:Y:S05]  /*57b0*/  @!P0 NANOSLEEP.SYNCS 0x989680 ;  /* 0x009896800000895d */ /* 0x004fea0003900000 */
[----:B------:R-:W2:Y:S02]  /*57c0*/  @!P0 SYNCS.PHASECHK.TRANS64 P0, [R8+URZ+0x31828], R43 ;  /* 0x0318282b080085a7 */ /* 0x000ea400080010ff */
[----:B--2---:R-:W-:Y:S05]  /*57d0*/  @!P0 BRA `(.L_x_34) ;  /* 0xfffffffc00e88947 */ /* 0x004fea000383ffff */
[----:B------:R-:W-:Y:S05]  /*57e0*/  BRA `(.L_x_87) ;  /* 0xffffffd000c47947 */ /* 0x000fea000383ffff */
.L_x_35:
[----:B------:R-:W-:Y:S01]  /*57f0*/  HFMA2 R42, -RZ, RZ, -0.0 , 0 ;  /* 0x80000000ff2a7431 */ /* 0x000fe200000001ff */
[----:B-1----:R-:W-:Y:S04]  /*5800*/  MOV R43, 0x80000000 ;  /* 0x80000000002b7802 */ /* 0x002fe80000000f00 */
[----:B------:R1:W2:Y:S03]  /*5810*/  SYNCS.PHASECHK.TRANS64.TRYWAIT P0, [R8+URZ+0x31830], R43 ;  /* 0x0318302b080075a7 */ /* 0x0002a600080011ff */
[----:B--2---:R-:W-:Y:S05]  /*5820*/  @!P0 NANOSLEEP.SYNCS 0x989680 ;  /* 0x009896800000895d */ /* 0x004fea0003900000 */
[----:B------:R-:W2:Y:S02]  /*5830*/  @!P0 SYNCS.PHASECHK.TRANS64 P0, [R8+URZ+0x31830], R43 ;  /* 0x0318302b080085a7 */ /* 0x000ea400080010ff */
[----:B--2---:R-:W-:Y:S05]  /*5840*/  @!P0 BRA `(.L_x_35) ;  /* 0xfffffffc00e88947 */ /* 0x004fea000383ffff */
[----:B------:R-:W-:Y:S05]  /*5850*/  BRA `(.L_x_88) ;  /* 0xffffffd000f47947 */ /* 0x000fea000383ffff */
.L_x_36:
[----:B------:R-:W-:Y:S01]  /*5860*/  HFMA2 R42, -RZ, RZ, -0.0 , 0 ;  /* 0x80000000ff2a7431 */ /* 0x000fe200000001ff */
[----:B-1----:R-:W-:Y:S04]  /*5870*/  MOV R43, 0x80000000 ;  /* 0x80000000002b7802 */ /* 0x002fe80000000f00 */
[----:B------:R1:W2:Y:S03]  /*5880*/  SYNCS.PHASECHK.TRANS64.TRYWAIT P0, [R8+URZ+0x31838], R43 ;  /* 0x0318382b080075a7 */ /* 0x0002a600080011ff */
[----:B--2---:R-:W-:Y:S05]  /*5890*/  @!P0 NANOSLEEP.SYNCS 0x989680 ;  /* 0x009896800000895d */ /* 0x004fea0003900000 */
[----:B------:R-:W2:Y:S02]  /*58a0*/  @!P0 SYNCS.PHASECHK.TRANS64 P0, [R8+URZ+0x31838], R43 ;  /* 0x0318382b080085a7 */ /* 0x000ea400080010ff */
[----:B--2---:R-:W-:Y:S05]  /*58b0*/  @!P0 BRA `(.L_x_36) ;  /* 0xfffffffc00e88947 */ /* 0x004fea000383ffff */
[----:B------:R-:W-:Y:S05]  /*58c0*/  BRA `(.L_x_89) ;  /* 0xffffffd400247947 */ /* 0x000fea000383ffff */
.L_x_37:
[----:B-1----:R1:W2:Y:S02]  /*58d0*/  SYNCS.PHASECHK.TRANS64.TRYWAIT P0, [R8+URZ+0x31820], RZ ;  /* 0x031820ff080075a7 */ /* 0x0022a400080011ff */
[----:B--2---:R-:W-:Y:S05]  /*58e0*/  @!P0 NANOSLEEP.SYNCS 0x989680 ;  /* 0x009896800000895d */ /* 0x004fea0003900000 */
[----:B------:R-:W2:Y:S02]  /*58f0*/  @!P0 SYNCS.PHASECHK.TRANS64 P0, [R8+URZ+0x31820], RZ ;  /* 0x031820ff080085a7 */ /* 0x000ea400080010ff */
[----:B--2---:R-:W-:Y:S05]  /*5900*/  @!P0 BRA `(.L_x_37) ;  /* 0xfffffffc00f08947 */ /* 0x004fea000383ffff */
[----:B------:R-:W-:Y:S05]  /*5910*/  BRA `(.L_x_90) ;  /* 0xffffffd4005c7947 */ /* 0x000fea000383ffff */
.L_x_38:
[----:B-1----:R1:W2:Y:S02]  /*5920*/  SYNCS.PHASECHK.TRANS64.TRYWAIT P0, [R8+URZ+0x31828], RZ ;  /* 0x031828ff080075a7 */ /* 0x0022a400080011ff */
[----:B--2---:R-:W-:Y:S05]  /*5930*/  @!P0 NANOSLEEP.SYNCS 0x989680 ;  /* 0x009896800000895d */ /* 0x004fea0003900000 */
[----:B------:R-:W2:Y:S02]  /*5940*/  @!P0 SYNCS.PHASECHK.TRANS64 P0, [R8+URZ+0x31828], RZ ;  /* 0x031828ff080085a7 */ /* 0x000ea400080010ff */
[----:B--2---:R-:W-:Y:S05]  /*5950*/  @!P0 BRA `(.L_x_38) ;  /* 0xfffffffc00f08947 */ /* 0x004fea000383ffff */
[----:B------:R-:W-:Y:S05]  /*5960*/  BRA `(.L_x_91) ;  /* 0xffffffd400d07947 */ /* 0x000fea000383ffff */
.L_x_39:
[----:B-1----:R1:W2:Y:S02]  /*5970*/  SYNCS.PHASECHK.TRANS64.TRYWAIT P0, [R8+URZ+0x31830], RZ ;  /* 0x031830ff080075a7 */ /* 0x0022a400080011ff */
[----:B--2---:R-:W-:Y:S05]  /*5980*/  @!P0 NANOSLEEP.SYNCS 0x989680 ;  /* 0x009896800000895d */ /* 0x004fea0003900000 */
[----:B------:R-:W2:Y:S02]  /*5990*/  @!P0 SYNCS.PHASECHK.TRANS64 P0, [R8+URZ+0x31830], RZ ;  /* 0x031830ff080085a7 */ /* 0x000ea400080010ff */
[----:B--2---:R-:W-:Y:S05]  /*59a0*/  @!P0 BRA `(.L_x_39) ;  /* 0xfffffffc00f08947 */ /* 0x004fea000383ffff */
[----:B------:R-:W-:Y:S05]  /*59b0*/  BRA `(.L_x_92) ;  /* 0xffffffd800087947 */ /* 0x000fea000383ffff */
.L_x_40:
[----:B-1----:R1:W2:Y:S02]  /*59c0*/  SYNCS.PHASECHK.TRANS64.TRYWAIT P0, [R8+URZ+0x31838], RZ ;  /* 0x031838ff080075a7 */ /* 0x0022a400080011ff */
[----:B--2---:R-:W-:Y:S05]  /*59d0*/  @!P0 NANOSLEEP.SYNCS 0x989680 ;  /* 0x009896800000895d */ /* 0x004fea0003900000 */
[----:B------:R-:W2:Y:S02]  /*59e0*/  @!P0 SYNCS.PHASECHK.TRANS64 P0, [R8+URZ+0x31838], RZ ;  /* 0x031838ff080085a7 */ /* 0x000ea400080010ff */
[----:B--2---:R-:W-:Y:S05]  /*59f0*/  @!P0 BRA `(.L_x_40) ;  /* 0xfffffffc00f08947 */ /* 0x004fea000383ffff */
[----:B------:R-:W-:Y:S05]  /*5a00*/  BRA `(.L_x_93) ;  /* 0xffffffd800407947 */ /* 0x000fea000383ffff */
.L_x_44:
[----:B------:R-:W-:-:S07]  /*5a10*/  MOV R4, R5 ;  /* 0x0000000500047202 */ /* 0x000fce0000000f00 */
.L_x_94:
[----:B-1----:R1:W2:Y:S02]  /*5a20*/  SYNCS.PHASECHK.TRANS64.TRYWAIT P2, [R20+URZ+0x31860], R5 ;  /* 0x03186005140075a7 */ /* 0x0022a400080411ff */
[----:B--2---:R-:W-:Y:S05]  /*5a30*/  @!P2 NANOSLEEP.SYNCS 0x989680 ;  /* 0x009896800000a95d */ /* 0x004fea0003900000 */
[----:B------:R-:W2:Y:S02]  /*5a40*/  @!P2 SYNCS.PHASECHK.TRANS64 P2, [R20+URZ+0x31860], R5 ;  /* 0x031860051400a5a7 */ /* 0x000ea400080410ff */
[----:B--2---:R-:W-:Y:S05]  /*5a50*/  @!P2 BRA `(.L_x_94) ;  /* 0xfffffffc00f0a947 */ /* 0x004fea000383ffff */
[----:B------:R-:W-:Y:S05]  /*5a60*/  BRA `(.L_x_95) ;  /* 0xffffffdc00487947 */ /* 0x000fea000383ffff */
        .weak           $__internal_0_$__cuda_sm10x_tcgen05_guardrail_trap_col_being_dealloced_not_returned_by_alloc
        .type           $__internal_0_$__cuda_sm10x_tcgen05_guardrail_trap_col_being_dealloced_not_returned_by_alloc,@function
        .size           $__internal_0_$__cuda_sm10x_tcgen05_guardrail_trap_col_being_dealloced_not_returned_by_alloc,($__internal_1_$__cuda_sm10x_tcgen05_guardrail_trap_phase_invalid_during_alloc - $__internal_0_$__cuda_sm10x_tcgen05_guardrail_trap_col_being_dealloced_not_returned_by_alloc)
$__internal_0_$__cuda_sm10x_tcgen05_guardrail_trap_col_being_dealloced_not_returned_by_alloc:
[----:B------:R-:W-:Y:S05]  /*5a70*/  BPT.TRAP 0x1 ;  /* 0x000000040000795c */ /* 0x000fea0000300000 */
[----:B------:R-:W-:-:S04]  /*5a80*/  HFMA2 R3, -RZ, RZ, 0, 0 ;  /* 0x00000000ff037431 */ /* 0x000fc800000001ff */
[----:B------:R-:W-:Y:S05]  /*5a90*/  RET.REL.NODEC R2 `(_ZN9deep_gemm24sm100_fp8_gemm_1d1d_implILN4cute4UMMA5MajorE0ELS3_0ELj0ELj7168ELj2048ELj128ELj224ELj128ELj64ELj128ELj128ELj64ELj4ELj128ELj128ELj1ELb0ELj151ELNS_8GemmTypeE1ELb0EN7cutlass10bfloat16_tENS_16EpilogueIdentityEEEvPijjj14CUtensorMap_stS9_S9_S9_S9_) ;  /* 0xffffffa402587950 */ /* 0x000fea0003c3ffff */
        .weak           $__internal_1_$__cuda_sm10x_tcgen05_guardrail_trap_phase_invalid_during_alloc
        .type           $__internal_1_$__cuda_sm10x_tcgen05_guardrail_trap_phase_invalid_during_alloc,@function
        .size           $__internal_1_$__cuda_sm10x_tcgen05_guardrail_trap_phase_invalid_during_alloc,($__internal_2_$__cuda_sm10x_tcgen05_guardrail_trap_unallocated_columns_being_dealloced - $__internal_1_$__cuda_sm10x_tcgen05_guardrail_trap_phase_invalid_during_alloc)
$__internal_1_$__cuda_sm10x_tcgen05_guardrail_trap_phase_invalid_during_alloc:
[----:B------:R-:W-:Y:S05]  /*5aa0*/  BPT.TRAP 0x1 ;  /* 0x000000040000795c */ /* 0x000fea0000300000 */
[----:B------:R-:W-:-:S04]  /*5ab0*/  MOV R3, 0x0 ;  /* 0x0000000000037802 */ /* 0x000fc80000000f00 */
[----:B------:R-:W-:Y:S05]  /*5ac0*/  RET.REL.NODEC R2 `(_ZN9deep_gemm24sm100_fp8_gemm_1d1d_implILN4cute4UMMA5MajorE0ELS3_0ELj0ELj7168ELj2048ELj128ELj224ELj128ELj64ELj128ELj128ELj64ELj4ELj128ELj128ELj1ELb0ELj151ELNS_8GemmTypeE1ELb0EN7cutlass10bfloat16_tENS_16EpilogueIdentityEEEvPijjj14CUtensorMap_stS9_S9_S9_S9_) ;  /* 0xffffffa4024c7950 */ /* 0x000fea0003c3ffff */
        .weak           $__internal_2_$__cuda_sm10x_tcgen05_guardrail_trap_unallocated_columns_being_dealloced
        .type           $__internal_2_$__cuda_sm10x_tcgen05_guardrail_trap_unallocated_columns_being_dealloced,@function
        .size           $__internal_2_$__cuda_sm10x_tcgen05_guardrail_trap_unallocated_columns_being_dealloced,($__internal_3_$__cuda_sm20_div_u16 - $__internal_2_$__cuda_sm10x_tcgen05_guardrail_trap_unallocated_columns_being_dealloced)
$__internal_2_$__cuda_sm10x_tcgen05_guardrail_trap_unallocated_columns_being_dealloced:
[----:B------:R-:W-:Y:S05]  /*5ad0*/  BPT.TRAP 0x1 ;  /* 0x000000040000795c */ /* 0x000fea0000300000 */
[----:B------:R-:W-:-:S04]  /*5ae0*/  HFMA2 R3, -RZ, RZ, 0, 0 ;  /* 0x00000000ff037431 */ /* 0x000fc800000001ff */
[----:B------:R-:W-:Y:S05]  /*5af0*/  RET.REL.NODEC R2 `(_ZN9deep_gemm24sm100_fp8_gemm_1d1d_implILN4cute4UMMA5MajorE0ELS3_0ELj0ELj7168ELj2048ELj128ELj224ELj128ELj64ELj128ELj128ELj64ELj4ELj128ELj128ELj1ELb0ELj151ELNS_8GemmTypeE1ELb0EN7cutlass10bfloat16_tENS_16EpilogueIdentityEEEvPijjj14CUtensorMap_stS9_S9_S9_S9_) ;  /* 0xffffffa402407950 */ /* 0x000fea0003c3ffff */
        .weak           $__internal_3_$__cuda_sm20_div_u16
        .type           $__internal_3_$__cuda_sm20_div_u16,@function
        .size           $__internal_3_$__cuda_sm20_div_u16,(.L_x_100 - $__internal_3_$__cuda_sm20_div_u16)
$__internal_3_$__cuda_sm20_div_u16:
[----:B------:R-:W1:Y:S01]  /*5b00*/  I2F.U16 R5, R39 ;  /* 0x0000002700057306 */ /* 0x000e620000101000 */
[----:B------:R-:W-:-:S07]  /*5b10*/  IMAD.MOV.U32 R0, RZ, RZ, 0x4b800000 ;  /* 0x4b800000ff007424 */ /* 0x000fce00078e00ff */
[----:B------:R-:W-:Y:S01]  /*5b20*/  I2F.U16.RZ R9, R34 ;  /* 0x0000002200097306 */ /* 0x000fe2000010d000 */
[C---:B-1----:R-:W-:Y:S02]  /*5b30*/  FSETP.GEU.AND P1, PT, |R5|.reuse, 1.175494350822287508e-38, PT ;  /* 0x008000000500780b */ /* 0x042fe40003f2e200 */
[----:B------:R-:W-:Y:S02]  /*5b40*/  FSETP.GT.AND P2, PT, |R5|, 8.50705917302346158658e+37, PT ;  /* 0x7e8000000500780b */ /* 0x000fe40003f44200 */
[----:B------:R-:W-:Y:S02]  /*5b50*/  FSEL R0, R0, 1, !P1 ;  /* 0x3f80000000007808 */ /* 0x000fe40004800000 */
[----:B------:R-:W-:Y:S02]  /*5b60*/  ISETP.NE.U32.AND P1, PT, R39, RZ, PT ;  /* 0x000000ff2700720c */ /* 0x000fe40003f25070 */
[----:B------:R-:W-:-:S05]  /*5b70*/  FSEL R0, R0, 0.25, !P2 ;  /* 0x3e80000000007808 */ /* 0x000fca0005000000 */
[----:B------:R-:W-:-:S06]  /*5b80*/  FMUL R5, R5, R0 ;  /* 0x0000000005057220 */ /* 0x000fcc0000400000 */
[----:B------:R-:W1:Y:S02]  /*5b90*/  MUFU.RCP R5, R5 ;  /* 0x0000000500057308 */ /* 0x000e640000001000 */
[----:B-1----:R-:W-:Y:S01]  /*5ba0*/  FMUL R0, R0, R5 ;  /* 0x0000000500007220 */ /* 0x002fe20000400000 */
[----:B------:R-:W-:-:S03]  /*5bb0*/  IMAD.MOV.U32 R5, RZ, RZ, 0x0 ;  /* 0x00000000ff057424 */ /* 0x000fc600078e00ff */
[----:B------:R-:W-:-:S04]  /*5bc0*/  VIADD R0, R0, 0x2 ;  /* 0x0000000200007836 */ /* 0x000fc80000000000 */
[----:B------:R-:W-:-:S04]  /*5bd0*/  FMUL.RZ R9, R9, R0 ;  /* 0x0000000009097220 */ /* 0x000fc8000040c000 */
[----:B------:R-:W1:Y:S02]  /*5be0*/  F2I.U32.TRUNC.NTZ R0, R9 ;  /* 0x0000000900007305 */ /* 0x000e64000020f000 */
[----:B-1----:R-:W-:Y:S02]  /*5bf0*/  LOP3.LUT R0, R0, 0xffff, RZ, 0xc0, !PT ;  /* 0x0000ffff00007812 */ /* 0x002fe400078ec0ff */
[----:B------:R-:W-:Y:S01]  /*5c00*/  @!P1 MOV R0, 0xffffffff ;  /* 0xffffffff00009802 */ /* 0x000fe20000000f00 */
[----:B------:R-:W-:Y:S06]  /*5c10*/  RET.REL.NODEC R4 `(_ZN9deep_gemm24sm100_fp8_gemm_1d1d_implILN4cute4UMMA5MajorE0ELS3_0ELj0ELj7168ELj2048ELj128ELj224ELj128ELj64ELj128ELj128ELj64ELj4ELj128ELj128ELj1ELb0ELj151ELNS_8GemmTypeE1ELb0EN7cutlass10bfloat16_tENS_16EpilogueIdentityEEEvPijjj14CUtensorMap_stS9_S9_S9_S9_) ;  /* 0xffffffa004f87950 */ /* 0x000fec0003c3ffff */
.L_x_96:
[----:B------:R-:W-:-:S00]  /*5c20*/  BRA `(.L_x_96) ;  /* 0xfffffffc00fc7947 */ /* 0x000fc0000383ffff */
[----:B------:R-:W-:-:S00]  /*5c30*/  NOP ;  /* 0x0000000000007918 */ /* 0x000fc00000000000 */
        /* <DEDUP_REMOVED lines=12> */
.L_x_100:


//--------------------- .nv.shared._ZN9deep_gemm24sm100_fp8_gemm_1d1d_implILN4cute4UMMA5MajorE0ELS3_0ELj0ELj7168ELj2048ELj128ELj224ELj128ELj64ELj128ELj128ELj64ELj4ELj128ELj128ELj1ELb0ELj151ELNS_8GemmTypeE1ELb0EN7cutlass10bfloat16_tENS_16EpilogueIdentityEEEvPijjj14CUtensorMap_stS9_S9_S9_S9_ --------------------------
	.section	.nv.shared._ZN9deep_gemm24sm100_fp8_gemm_1d1d_implILN4cute4UMMA5MajorE0ELS3_0ELj0ELj7168ELj2048ELj128ELj224ELj128ELj64ELj128ELj128ELj64ELj4ELj128ELj128ELj1ELb0ELj151ELNS_8GemmTypeE1ELb0EN7cutlass10bfloat16_tENS_16EpilogueIdentityEEEvPijjj14CUtensorMap_stS9_S9_S9_S9_,"aw",@nobits
	.sectionflags	@""
	.align	1024
	.zero		1024


//--------------------- .nv.shared.reserved.0     --------------------------
	.section	.nv.shared.reserved.0,"aw",@nobits
	.align	8
	.weak		__nv_reservedSMEM_offset_0_alias
	.size		__nv_reservedSMEM_offset_0_alias, 0, 64
	.other		__nv_reservedSMEM_offset_0_alias,@"STO_CUDA_RESERVED_SHARED STV_DEFAULT"
__nv_reservedSMEM_offset_0_alias:
	.zero		0
.nv.shared.reserved.0:
	.zero		64
	.weak		__nv_reservedSMEM_allocation_phase
	.type		__nv_reservedSMEM_allocation_phase,@object
	.size		__nv_reservedSMEM_allocation_phase,(.L_0 - __nv_reservedSMEM_allocation_phase)
__nv_reservedSMEM_allocation_phase:
	.zero		1
.L_0:
	.zero		7
	.weak		__nv_reservedSMEM_devtool_atexit_pc
	.type		__nv_reservedSMEM_devtool_atexit_pc,@object
	.size		__nv_reservedSMEM_devtool_atexit_pc,(__nv_reservedSMEM_allocation_mask - __nv_reservedSMEM_devtool_atexit_pc)
__nv_reservedSMEM_devtool_atexit_pc:
	.zero		8
	.weak		__nv_reservedSMEM_allocation_mask
	.type		__nv_reservedSMEM_allocation_mask,@object
	.size		__nv_reservedSMEM_allocation_mask,(.L_2 - __nv_reservedSMEM_allocation_mask)
__nv_reservedSMEM_allocation_mask:
	.zero		4
.L_2:


//--------------------- .nv.global                --------------------------
	.section	.nv.global,"aw",@nobits
.nv.global:
	.type		_ZN47_INTERNAL_937e24d7_9_kernel_cu_3f30ef18_28938494cute1_E,@object
	.size		_ZN47_INTERNAL_937e24d7_9_kernel_cu_3f30ef18_28938494cute1_E,(_ZN47_INTERNAL_937e24d7_9_kernel_cu_3f30ef18_28938494cuda3std3__45__cpo6cbeginE - _ZN47_INTERNAL_937e24d7_9_kernel_cu_3f30ef18_28938494cute1_E)
_ZN47_INTERNAL_937e24d7_9_kernel_cu_3f30ef18_28938494cute1_E:
	.zero		1
	.type		_ZN47_INTERNAL_937e24d7_9_kernel_cu_3f30ef18_28938494cuda3std3__45__cpo6cbeginE,@object
	.size		_ZN47_INTERNAL_937e24d7_9_kernel_cu_3f30ef18_28938494cuda3std3__45__cpo6cbeginE,(_ZN47_INTERNAL_937e24d7_9_kernel_cu_3f30ef18_28938494cuda3std3__48in_placeE - _ZN47_INTERNAL_937e24d7_9_kernel_cu_3f30ef18_28938494cuda3std3__45__cpo6cbeginE)
_ZN47_INTERNAL_937e24d7_9_kernel_cu_3f30ef18_28938494cuda3std3__45__cpo6cbeginE:
	.zero		1
	.type		_ZN47_INTERNAL_937e24d7_9_kernel_cu_3f30ef18_28938494cuda3std3__48in_placeE,@object
	.size		_ZN47_INTERNAL_937e24d7_9_kernel_cu_3f30ef18_28938494cuda3std3__48in_placeE,(_ZN47_INTERNAL_937e24d7_9_kernel_cu_3f30ef18_28938494cuda3std6ranges3__45__cpo9iter_moveE - _ZN47_INTERNAL_937e24d7_9_kernel_cu_3f30ef18_28938494cuda3std3__48in_placeE)
_ZN47_INTERNAL_937e24d7_9_kernel_cu_3f30ef18_28938494cuda3std3__48in_placeE:
	.zero		1
	.type		_ZN47_INTERNAL_937e24d7_9_kernel_cu_3f30ef18_28938494cuda3std6ranges3__45__cpo9iter_moveE,@object
	.size		_ZN47_INTERNAL_937e24d7_9_kernel_cu_3f30ef18_28938494cuda3std6ranges3__45__cpo9iter_moveE,(_ZN47_INTERNAL_937e24d7_9_kernel_cu_3f30ef18_28938494cuda3std3__45__cpo5beginE - _ZN47_INTERNAL_937e24d7_9_kernel_cu_3f30ef18_28938494cuda3std6ranges3__45__cpo9iter_moveE)
_ZN47_INTERNAL_937e24d7_9_kernel_cu_3f30ef18_28938494cuda3std6ranges3__45__cpo9iter_moveE:
	.zero		1
	.type		_ZN47_INTERNAL_937e24d7_9_kernel_cu_3f30ef18_28938494cuda3std3__45__cpo5beginE,@object
	.size		_ZN47_INTERNAL_937e24d7_9_kernel_cu_3f30ef18_28938494cuda3std3__45__cpo5beginE,(_ZN47_INTERNAL_937e24d7_9_kernel_cu_3f30ef18_28938494cuda3std3__449_GLOBAL__N__937e24d7_9_kernel_cu_3f30ef18_28938496ignoreE - _ZN47_INTERNAL_937e24d7_9_kernel_cu_3f30ef18_28938494cuda3std3__45__cpo5beginE)
_ZN47_INTERNAL_937e24d7_9_kernel_cu_3f30ef18_28938494cuda3std3__45__cpo5beginE:
	.zero		1
	.type		_ZN47_INTERNAL_937e24d7_9_kernel_cu_3f30ef18_28938494cuda3std3__449_GLOBAL__N__937e24d7_9_kernel_cu_3f30ef18_28938496ignoreE,@object
	.size		_ZN47_INTERNAL_937e24d7_9_kernel_cu_3f30ef18_28938494cuda3std3__449_GLOBAL__N__937e24d7_9_kernel_cu_3f30ef18_28938496ignoreE,(_ZN47_INTERNAL_937e24d7_9_kernel_cu_3f30ef18_28938494cute7productE - _ZN47_INTERNAL_937e24d7_9_kernel_cu_3f30ef18_28938494cuda3std3__449_GLOBAL__N__937e24d7_9_kernel_cu_3f30ef18_28938496ignoreE)
_ZN47_INTERNAL_937e24d7_9_kernel_cu_3f30ef18_28938494cuda3std3__449_GLOBAL__N__937e24d7_9_kernel_cu_3f30ef18_28938496ignoreE:
	.zero		1
	.type		_ZN47_INTERNAL_937e24d7_9_kernel_cu_3f30ef18_28938494cute7productE,@object
	.size		_ZN47_INTERNAL_937e24d7_9_kernel_cu_3f30ef18_28938494cute7productE,(_ZN47_INTERNAL_937e24d7_9_kernel_cu_3f30ef18_28938494cuda3std3__45__cpo3endE - _ZN47_INTERNAL_937e24d7_9_kernel_cu_3f30ef18_28938494cute7productE)
_ZN47_INTERNAL_937e24d7_9_kernel_cu_3f30ef18_28938494cute7productE:
	.zero		1
	.type		_ZN47_INTERNAL_937e24d7_9_kernel_cu_3f30ef18_28938494cuda3std3__45__cpo3endE,@object
	.size		_ZN47_INTERNAL_937e24d7_9_kernel_cu_3f30ef18_28938494cuda3std3__45__cpo3endE,(_ZN47_INTERNAL_937e24d7_9_kernel_cu_3f30ef18_28938494cuda3std3__419piecewise_constructE - _ZN47_INTERNAL_937e24d7_9_kernel_cu_3f30ef18_28938494cuda3std3__45__cpo3endE)
_ZN47_INTERNAL_937e24d7_9_kernel_cu_3f30ef18_28938494cuda3std3__45__cpo3endE:
	.zero		1
	.type		_ZN47_INTERNAL_937e24d7_9_kernel_cu_3f30ef18_28938494cuda3std3__419piecewise_constructE,@object
	.size		_ZN47_INTERNAL_937e24d7_9_kernel_cu_3f30ef18_28938494cuda3std3__419piecewise_constructE,(_ZN47_INTERNAL_937e24d7_9_kernel_cu_3f30ef18_28938494cuda3std3__45__cpo4cendE - _ZN47_INTERNAL_937e24d7_9_kernel_cu_3f30ef18_28938494cuda3std3__419piecewise_constructE)
_ZN47_INTERNAL_937e24d7_9_kernel_cu_3f30ef18_28938494cuda3std3__419piecewise_constructE:
	.zero		1
	.type		_ZN47_INTERNAL_937e24d7_9_kernel_cu_3f30ef18_28938494cuda3std3__45__cpo4cendE,@object
	.size		_ZN47_INTERNAL_937e24d7_9_kernel_cu_3f30ef18_28938494cuda3std3__45__cpo4cendE,(_ZN47_INTERNAL_937e24d7_9_kernel_cu_3f30ef18_28938494cuda3std6ranges3__45__cpo4swapE - _ZN47_INTERNAL_937e24d7_9_kernel_cu_3f30ef18_28938494cuda3std3__45__cpo4cendE)
_ZN47_INTERNAL_937e24d7_9_kernel_cu_3f30ef18_28938494cuda3std3__45__cpo4cendE:
	.zero		1
	.type		_ZN47_INTERNAL_937e24d7_9_kernel_cu_3f30ef18_28938494cuda3std6ranges3__45__cpo4swapE,@object
	.size		_ZN47_INTERNAL_937e24d7_9_kernel_cu_3f30ef18_28938494cuda3std6ranges3__45__cpo4swapE,(.L_10 - _ZN47_INTERNAL_937e24d7_9_kernel_cu_3f30ef18_28938494cuda3std6ranges3__45__cpo4swapE)
_ZN47_INTERNAL_937e24d7_9_kernel_cu_3f30ef18_28938494cuda3std6ranges3__45__cpo4swapE:
	.zero		1
.L_10:


//--------------------- .nv.constant0._ZN9deep_gemm24sm100_fp8_gemm_1d1d_implILN4cute4UMMA5MajorE0ELS3_0ELj0ELj7168ELj2048ELj128ELj224ELj128ELj64ELj128ELj128ELj64ELj4ELj128ELj128ELj1ELb0ELj151ELNS_8GemmTypeE1ELb0EN7cutlass10bfloat16_tENS_16EpilogueIdentityEEEvPijjj14CUtensorMap_stS9_S9_S9_S9_ --------------------------
	.section	.nv.constant0._ZN9deep_gemm24sm100_fp8_gemm_1d1d_implILN4cute4UMMA5MajorE0ELS3_0ELj0ELj7168ELj2048ELj128ELj224ELj128ELj64ELj128ELj128ELj64ELj4ELj128ELj128ELj1ELb0ELj151ELNS_8GemmTypeE1ELb0EN7cutlass10bfloat16_tENS_16EpilogueIdentityEEEvPijjj14CUtensorMap_stS9_S9_S9_S9_,"a",@progbits
	.sectionflags	@""
	.align	4
.nv.constant0._ZN9deep_gemm24sm100_fp8_gemm_1d1d_implILN4cute4UMMA5MajorE0ELS3_0ELj0ELj7168ELj2048ELj128ELj224ELj128ELj64ELj128ELj128ELj64ELj4ELj128ELj128ELj1ELb0ELj151ELNS_8GemmTypeE1ELb0EN7cutlass10bfloat16_tENS_16EpilogueIdentityEEEvPijjj14CUtensorMap_stS9_S9_S9_S9_:
	.zero		1600


//--------------------- SYMBOLS --------------------------

	.type		.nv.reservedSmem.offset0,@object
	.size		.nv.reservedSmem.offset0,0x4
	.type		.nv.reservedSmem.cap,@object
	.size		.nv.reservedSmem.cap,0x4
